//
// Generated by NVIDIA NVVM Compiler
//
// Compiler Build ID: CL-36424714
// Cuda compilation tools, release 13.0, V13.0.88
// Based on NVVM 20.0.0
//

.version 9.0
.target sm_100
.address_size 64

	// .globl	_Z3add10GridStrideILi2EEfPfS1_

.visible .entry _Z3add10GridStrideILi2EEfPfS1_(
	.param .align 4 .b8 _Z3add10GridStrideILi2EEfPfS1__param_0[24],
	.param .f32 _Z3add10GridStrideILi2EEfPfS1__param_1,
	.param .u64 .ptr .align 1 _Z3add10GridStrideILi2EEfPfS1__param_2,
	.param .u64 .ptr .align 1 _Z3add10GridStrideILi2EEfPfS1__param_3
)
{
	.reg .pred 	%p<11>;
	.reg .b32 	%r<68>;
	.reg .b32 	%f<57>;
	.reg .b64 	%rd<63>;

	ld.param.u32 	%r1, [_Z3add10GridStrideILi2EEfPfS1__param_0+16];
	ld.param.u32 	%r21, [_Z3add10GridStrideILi2EEfPfS1__param_0+12];
	ld.param.u32 	%r22, [_Z3add10GridStrideILi2EEfPfS1__param_0+8];
	ld.param.u32 	%r23, [_Z3add10GridStrideILi2EEfPfS1__param_0+4];
	ld.param.u32 	%r24, [_Z3add10GridStrideILi2EEfPfS1__param_0];
	ld.param.f32 	%f2, [_Z3add10GridStrideILi2EEfPfS1__param_1];
	ld.param.u64 	%rd3, [_Z3add10GridStrideILi2EEfPfS1__param_2];
	ld.param.u64 	%rd4, [_Z3add10GridStrideILi2EEfPfS1__param_3];
	cvta.to.global.u64 	%rd1, %rd4;
	cvta.to.global.u64 	%rd2, %rd3;
	mul.lo.s32 	%r25, %r24, %r23;
	mov.u32 	%r26, %ntid.x;
	mov.u32 	%r27, %nctaid.x;
	mul.lo.s32 	%r28, %r26, %r27;
	div.u32 	%r29, %r25, %r28;
	mov.u32 	%r30, %ctaid.x;
	mov.u32 	%r31, %tid.x;
	mad.lo.s32 	%r32, %r30, %r26, %r31;
	mad.lo.s32 	%r2, %r32, %r29, %r32;
	add.s32 	%r33, %r29, %r2;
	add.s32 	%r34, %r33, 1;
	min.s32 	%r3, %r34, %r25;
	div.s32 	%r35, %r2, %r24;
	mul.lo.s32 	%r36, %r35, %r24;
	sub.s32 	%r37, %r2, %r36;
	add.s32 	%r38, %r37, %r22;
	rem.s32 	%r39, %r35, %r23;
	add.s32 	%r40, %r39, %r21;
	add.s32 	%r4, %r22, %r24;
	mad.lo.s32 	%r65, %r40, %r1, %r38;
	setp.ge.s32 	%p1, %r2, %r3;
	@%p1 bra 	$L__BB0_7;
	mul.f32 	%f1, %f2, %f2;
	not.b32 	%r41, %r4;
	add.s32 	%r6, %r1, %r41;
	sub.s32 	%r42, %r3, %r2;
	and.b32  	%r7, %r42, 3;
	setp.eq.s32 	%p2, %r7, 0;
	mov.u32 	%r64, %r2;
	@%p2 bra 	$L__BB0_4;
	neg.s32 	%r61, %r7;
	mul.wide.s32 	%rd7, %r1, 4;
	mov.u32 	%r64, %r2;
$L__BB0_3:
	.pragma "nounroll";
	add.s32 	%r43, %r65, 1;
	mul.wide.s32 	%rd5, %r65, 4;
	add.s64 	%rd6, %rd2, %rd5;
	ld.global.f32 	%f3, [%rd6+4];
	ld.global.f32 	%f4, [%rd6+-4];
	add.f32 	%f5, %f3, %f4;
	add.s64 	%rd8, %rd6, %rd7;
	ld.global.f32 	%f6, [%rd8];
	add.f32 	%f7, %f5, %f6;
	sub.s32 	%r44, %r65, %r1;
	mul.wide.s32 	%rd9, %r44, 4;
	add.s64 	%rd10, %rd2, %rd9;
	ld.global.f32 	%f8, [%rd10];
	add.f32 	%f9, %f7, %f8;
	ld.global.f32 	%f10, [%rd6];
	fma.rn.f32 	%f11, %f10, 0fC0800000, %f9;
	div.rn.f32 	%f12, %f11, %f1;
	add.s64 	%rd11, %rd1, %rd5;
	st.global.f32 	[%rd11], %f12;
	add.s32 	%r64, %r64, 1;
	setp.lt.s32 	%p3, %r43, %r4;
	selp.b32 	%r45, 0, %r6, %p3;
	add.s32 	%r65, %r45, %r43;
	add.s32 	%r61, %r61, 1;
	setp.ne.s32 	%p4, %r61, 0;
	@%p4 bra 	$L__BB0_3;
$L__BB0_4:
	sub.s32 	%r46, %r2, %r3;
	setp.gt.u32 	%p5, %r46, -4;
	@%p5 bra 	$L__BB0_7;
	cvt.s64.s32 	%rd15, %r1;
	mul.wide.s32 	%rd16, %r1, 4;
$L__BB0_6:
	add.s32 	%r47, %r65, 1;
	cvt.s64.s32 	%rd12, %r65;
	mul.wide.s32 	%rd13, %r65, 4;
	add.s64 	%rd14, %rd2, %rd13;
	ld.global.f32 	%f13, [%rd14+4];
	ld.global.f32 	%f14, [%rd14+-4];
	add.f32 	%f15, %f13, %f14;
	add.s64 	%rd17, %rd14, %rd16;
	ld.global.f32 	%f16, [%rd17];
	add.f32 	%f17, %f15, %f16;
	sub.s32 	%r48, %r65, %r1;
	mul.wide.s32 	%rd18, %r48, 4;
	add.s64 	%rd19, %rd2, %rd18;
	ld.global.f32 	%f18, [%rd19];
	add.f32 	%f19, %f17, %f18;
	ld.global.f32 	%f20, [%rd14];
	mul.f32 	%f21, %f20, 0f40800000;
	sub.f32 	%f22, %f19, %f21;
	div.rn.f32 	%f23, %f22, %f1;
	add.s64 	%rd20, %rd1, %rd13;
	st.global.f32 	[%rd20], %f23;
	setp.lt.s32 	%p6, %r47, %r4;
	selp.b32 	%r49, 0, %r6, %p6;
	add.s32 	%r50, %r49, %r47;
	add.s32 	%r51, %r50, 1;
	cvt.s64.s32 	%rd21, %r49;
	add.s64 	%rd22, %rd21, %rd12;
	add.s64 	%rd23, %rd22, 1;
	shl.b64 	%rd24, %rd23, 2;
	add.s64 	%rd25, %rd2, %rd24;
	ld.global.f32 	%f24, [%rd25+4];
	mul.wide.s32 	%rd26, %r49, 4;
	add.s64 	%rd27, %rd14, %rd26;
	ld.global.f32 	%f25, [%rd27];
	add.f32 	%f26, %f24, %f25;
	add.s64 	%rd28, %rd22, %rd15;
	shl.b64 	%rd29, %rd28, 2;
	add.s64 	%rd30, %rd2, %rd29;
	ld.global.f32 	%f27, [%rd30+4];
	add.f32 	%f28, %f26, %f27;
	add.s64 	%rd31, %rd19, %rd26;
	ld.global.f32 	%f29, [%rd31+4];
	add.f32 	%f30, %f28, %f29;
	ld.global.f32 	%f31, [%rd25];
	mul.f32 	%f32, %f31, 0f40800000;
	sub.f32 	%f33, %f30, %f32;
	div.rn.f32 	%f34, %f33, %f1;
	add.s64 	%rd32, %rd20, %rd26;
	st.global.f32 	[%rd32+4], %f34;
	setp.lt.s32 	%p7, %r51, %r4;
	selp.b32 	%r52, 0, %r6, %p7;
	add.s32 	%r53, %r52, %r51;
	add.s32 	%r54, %r53, 1;
	cvt.s64.s32 	%rd33, %r52;
	add.s64 	%rd34, %rd23, %rd33;
	add.s64 	%rd35, %rd34, 1;
	shl.b64 	%rd36, %rd35, 2;
	add.s64 	%rd37, %rd2, %rd36;
	ld.global.f32 	%f35, [%rd37+4];
	add.s32 	%r55, %r52, %r50;
	mul.wide.s32 	%rd38, %r55, 4;
	add.s64 	%rd39, %rd2, %rd38;
	ld.global.f32 	%f36, [%rd39];
	add.f32 	%f37, %f35, %f36;
	add.s64 	%rd40, %rd34, %rd15;
	shl.b64 	%rd41, %rd40, 2;
	add.s64 	%rd42, %rd2, %rd41;
	ld.global.f32 	%f38, [%rd42+4];
	add.f32 	%f39, %f37, %f38;
	sub.s64 	%rd43, %rd34, %rd15;
	shl.b64 	%rd44, %rd43, 2;
	add.s64 	%rd45, %rd2, %rd44;
	ld.global.f32 	%f40, [%rd45+4];
	add.f32 	%f41, %f39, %f40;
	ld.global.f32 	%f42, [%rd37];
	mul.f32 	%f43, %f42, 0f40800000;
	sub.f32 	%f44, %f41, %f43;
	div.rn.f32 	%f45, %f44, %f1;
	shl.b64 	%rd46, %rd34, 2;
	add.s64 	%rd47, %rd1, %rd46;
	add.s64 	%rd48, %rd47, 4;
	st.global.f32 	[%rd47+4], %f45;
	setp.lt.s32 	%p8, %r54, %r4;
	selp.b32 	%r56, 0, %r6, %p8;
	add.s32 	%r57, %r56, %r54;
	add.s32 	%r58, %r57, 1;
	cvt.s64.s32 	%rd49, %r56;
	add.s64 	%rd50, %rd35, %rd49;
	shl.b64 	%rd51, %rd50, 2;
	add.s64 	%rd52, %rd51, %rd2;
	ld.global.f32 	%f46, [%rd52+8];
	add.s32 	%r59, %r56, %r53;
	mul.wide.s32 	%rd53, %r59, 4;
	add.s64 	%rd54, %rd2, %rd53;
	ld.global.f32 	%f47, [%rd54];
	add.f32 	%f48, %f46, %f47;
	add.s64 	%rd55, %rd50, %rd15;
	shl.b64 	%rd56, %rd55, 2;
	add.s64 	%rd57, %rd2, %rd56;
	ld.global.f32 	%f49, [%rd57+4];
	add.f32 	%f50, %f48, %f49;
	sub.s64 	%rd58, %rd50, %rd15;
	shl.b64 	%rd59, %rd58, 2;
	add.s64 	%rd60, %rd2, %rd59;
	ld.global.f32 	%f51, [%rd60+4];
	add.f32 	%f52, %f50, %f51;
	ld.global.f32 	%f53, [%rd52+4];
	mul.f32 	%f54, %f53, 0f40800000;
	sub.f32 	%f55, %f52, %f54;
	div.rn.f32 	%f56, %f55, %f1;
	mul.wide.s32 	%rd61, %r56, 4;
	add.s64 	%rd62, %rd48, %rd61;
	st.global.f32 	[%rd62+4], %f56;
	add.s32 	%r64, %r64, 4;
	setp.lt.s32 	%p9, %r58, %r4;
	selp.b32 	%r60, 0, %r6, %p9;
	add.s32 	%r65, %r60, %r58;
	setp.lt.s32 	%p10, %r64, %r3;
	@%p10 bra 	$L__BB0_6;
$L__BB0_7:
	ret;

}


// ===== COMPILED SASS (sm_100) =====

	.target	sm_100

	.elftype	@"ET_EXEC"


//--------------------- .note.nv.tkinfo           --------------------------
	.section	.note.nv.tkinfo,"",@"SHT_NOTE"
	.sectionflags	@"SHF_NOTE_NV_TKINFO"
	.tkinfo
        /*0018*/ 	.word	0x00000002
        /*0030*/ 	.string	""
        /*0030*/ 	.string	"ptxas"
        /*0030*/ 	.string	"Cuda compilation tools, release 13.0, V13.0.88"
        /*0030*/ 	.string	"Build cuda_13.0.r13.0/compiler.36424714_0"
        /*0030*/ 	.string	"-arch sm_100 -m 64 "



//--------------------- .note.nv.cuinfo           --------------------------
	.section	.note.nv.cuinfo,"",@"SHT_NOTE"
	.sectionflags	@"SHF_NOTE_NV_CUINFO"
        /*0018*/ 	.short	0x0002
        /*001a*/ 	.short	0x0064
        /*001c*/ 	.short	0x0082
	.zero		2


//--------------------- .nv.info                  --------------------------
	.section	.nv.info,"",@"SHT_CUDA_INFO"
	.align	4


	//----- nvinfo : EIATTR_REGCOUNT
	.align		4
        /*0000*/ 	.byte	0x04, 0x2f
        /*0002*/ 	.short	(.L_1 - .L_0)
	.align		4
.L_0:
        /*0004*/ 	.word	index@(_Z3add10GridStrideILi2EEfPfS1_)
        /*0008*/ 	.word	0x00000022


	//----- nvinfo : EIATTR_FRAME_SIZE
	.align		4
.L_1:
        /*000c*/ 	.byte	0x04, 0x11
        /*000e*/ 	.short	(.L_3 - .L_2)
	.align		4
.L_2:
        /*0010*/ 	.word	index@($__internal_0_$__cuda_sm3x_div_rn_noftz_f32_slowpath)
        /*0014*/ 	.word	0x00000000


	//----- nvinfo : EIATTR_FRAME_SIZE
	.align		4
.L_3:
        /*0018*/ 	.byte	0x04, 0x11
        /*001a*/ 	.short	(.L_5 - .L_4)
	.align		4
.L_4:
        /*001c*/ 	.word	index@(_Z3add10GridStrideILi2EEfPfS1_)
        /*0020*/ 	.word	0x00000000


	//----- nvinfo : EIATTR_MIN_STACK_SIZE
	.align		4
.L_5:
        /*0024*/ 	.byte	0x04, 0x12
        /*0026*/ 	.short	(.L_7 - .L_6)
	.align		4
.L_6:
        /*0028*/ 	.word	index@(_Z3add10GridStrideILi2EEfPfS1_)
        /*002c*/ 	.word	0x00000000
.L_7:


//--------------------- .nv.compat                --------------------------
	.section	.nv.compat,"",@"SHT_CUDA_COMPAT_INFO"
	.align	4
        /*0000*/ 	.byte	0x02, 0x09, 0x00, 0x00, 0x02, 0x02, 0x01, 0x00, 0x02, 0x05, 0x05, 0x00, 0x03, 0x07, 0x01, 0x01
        /*0010*/ 	.byte	0x02, 0x03, 0x00, 0x00, 0x02, 0x06, 0x01, 0x00, 0x04, 0x0b, 0x08, 0x00, 0x01, 0x00, 0x00, 0x00
        /*0020*/ 	.byte	0x00, 0x00, 0x00, 0x00


//--------------------- .nv.info._Z3add10GridStrideILi2EEfPfS1_ --------------------------
	.section	.nv.info._Z3add10GridStrideILi2EEfPfS1_,"",@"SHT_CUDA_INFO"
	.sectionflags	@""
	.align	4


	//----- nvinfo : EIATTR_CUDA_API_VERSION
	.align		4
        /*0000*/ 	.byte	0x04, 0x37
        /*0002*/ 	.short	(.L_9 - .L_8)
.L_8:
        /*0004*/ 	.word	0x00000082


	//----- nvinfo : EIATTR_KPARAM_INFO
	.align		4
.L_9:
        /*0008*/ 	.byte	0x04, 0x17
        /*000a*/ 	.short	(.L_11 - .L_10)
.L_10:
        /*000c*/ 	.word	0x00000000
        /*0010*/ 	.short	0x0003
        /*0012*/ 	.short	0x0028
        /*0014*/ 	.byte	0x00, 0xf5, 0x21, 0x00


	//----- nvinfo : EIATTR_KPARAM_INFO
	.align		4
.L_11:
        /*0018*/ 	.byte	0x04, 0x17
        /*001a*/ 	.short	(.L_13 - .L_12)
.L_12:
        /*001c*/ 	.word	0x00000000
        /*0020*/ 	.short	0x0002
        /*0022*/ 	.short	0x0020
        /*0024*/ 	.byte	0x00, 0xf5, 0x21, 0x00


	//----- nvinfo : EIATTR_KPARAM_INFO
	.align		4
.L_13:
        /*0028*/ 	.byte	0x04, 0x17
        /*002a*/ 	.short	(.L_15 - .L_14)
.L_14:
        /*002c*/ 	.word	0x00000000
        /*0030*/ 	.short	0x0001
        /*0032*/ 	.short	0x0018
        /*0034*/ 	.byte	0x00, 0xf0, 0x11, 0x00


	//----- nvinfo : EIATTR_KPARAM_INFO
	.align		4
.L_15:
        /*0038*/ 	.byte	0x04, 0x17
        /*003a*/ 	.short	(.L_17 - .L_16)
.L_16:
        /*003c*/ 	.word	0x00000000
        /*0040*/ 	.short	0x0000
        /*0042*/ 	.short	0x0000
        /*0044*/ 	.byte	0x00, 0xf0, 0x61, 0x00


	//----- nvinfo : EIATTR_SPARSE_MMA_MASK
	.align		4
.L_17:
        /*0048*/ 	.byte	0x03, 0x50
        /*004a*/ 	.short	0x0000


	//----- nvinfo : EIATTR_MAXREG_COUNT
	.align		4
        /*004c*/ 	.byte	0x03, 0x1b
        /*004e*/ 	.short	0x00ff


	//----- nvinfo : EIATTR_MERCURY_ISA_VERSION
	.align		4
        /*0050*/ 	.byte	0x03, 0x5f
        /*0052*/ 	.short	0x0101


	//----- nvinfo : EIATTR_VRC_CTA_INIT_COUNT
	.align		4
        /*0054*/ 	.byte	0x02, 0x4a
	.zero		1
	.zero		1


	//----- nvinfo : EIATTR_EXIT_INSTR_OFFSETS
	.align		4
        /*0058*/ 	.byte	0x04, 0x1c
        /*005a*/ 	.short	(.L_19 - .L_18)


	//   ....[0]....
.L_18:
        /*005c*/ 	.word	0x00000580


	//   ....[1]....
        /*0060*/ 	.word	0x000008f0


	//   ....[2]....
        /*0064*/ 	.word	0x000013f0


	//----- nvinfo : EIATTR_CRS_STACK_SIZE
	.align		4
.L_19:
        /*0068*/ 	.byte	0x04, 0x1e
        /*006a*/ 	.short	(.L_21 - .L_20)
.L_20:
        /*006c*/ 	.word	0x00000000


	//----- nvinfo : EIATTR_CBANK_PARAM_SIZE
	.align		4
.L_21:
        /*0070*/ 	.byte	0x03, 0x19
        /*0072*/ 	.short	0x0030


	//----- nvinfo : EIATTR_PARAM_CBANK
	.align		4
        /*0074*/ 	.byte	0x04, 0x0a
        /*0076*/ 	.short	(.L_23 - .L_22)
	.align		4
.L_22:
        /*0078*/ 	.word	index@(.nv.constant0._Z3add10GridStrideILi2EEfPfS1_)
        /*007c*/ 	.short	0x0380
        /*007e*/ 	.short	0x0030


	//----- nvinfo : EIATTR_SW_WAR
	.align		4
.L_23:
        /*0080*/ 	.byte	0x04, 0x36
        /*0082*/ 	.short	(.L_25 - .L_24)
.L_24:
        /*0084*/ 	.word	0x00000008
.L_25:


//--------------------- .nv.callgraph             --------------------------
	.section	.nv.callgraph,"",@"SHT_CUDA_CALLGRAPH"
	.align	4
	.sectionentsize	8
	.align		4
        /*0000*/ 	.word	0x00000000
	.align		4
        /*0004*/ 	.word	0xffffffff
	.align		4
        /*0008*/ 	.word	0x00000000
	.align		4
        /*000c*/ 	.word	0xfffffffe
	.align		4
        /*0010*/ 	.word	0x00000000
	.align		4
        /*0014*/ 	.word	0xfffffffd
	.align		4
        /*0018*/ 	.word	0x00000000
	.align		4
        /*001c*/ 	.word	0xfffffffc


//--------------------- .text._Z3add10GridStrideILi2EEfPfS1_ --------------------------
	.section	.text._Z3add10GridStrideILi2EEfPfS1_,"ax",@progbits
	.align	128
        .global         _Z3add10GridStrideILi2EEfPfS1_
        .type           _Z3add10GridStrideILi2EEfPfS1_,@function
        .size           _Z3add10GridStrideILi2EEfPfS1_,(.L_x_26 - _Z3add10GridStrideILi2EEfPfS1_)
        .other          _Z3add10GridStrideILi2EEfPfS1_,@"STO_CUDA_ENTRY STV_DEFAULT"
_Z3add10GridStrideILi2EEfPfS1_:
.text._Z3add10GridStrideILi2EEfPfS1_:
[----:B------:R-:W-:Y:S01]  /*0000*/  LDC R1, c[0x0][0x37c] ;  /* 0x0000df00ff017b82 */ /* 0x000fe20000000800 */
[----:B------:R-:W0:Y:S07]  /*0010*/  LDCU UR5, c[0x0][0x360] ;  /* 0x00006c00ff0577ac */ /* 0x000e2e0008000800 */
[----:B------:R-:W1:Y:S01]  /*0020*/  LDC.64 R2, c[0x0][0x380] ;  /* 0x0000e000ff027b82 */ /* 0x000e620000000a00 */
[----:B------:R-:W2:Y:S01]  /*0030*/  S2R R10, SR_TID.X ;  /* 0x00000000000a7919 */ /* 0x000ea20000002100 */
[----:B------:R-:W0:Y:S01]  /*0040*/  LDCU UR4, c[0x0][0x370] ;  /* 0x00006e00ff0477ac */ /* 0x000e220008000800 */
[----:B------:R-:W3:Y:S01]  /*0050*/  LDCU UR8, c[0x0][0x390] ;  /* 0x00007200ff0877ac */ /* 0x000ee20008000800 */
[----:B0-----:R-:W-:Y:S01]  /*0060*/  UIMAD UR4, UR5, UR4, URZ ;  /* 0x00000004050472a4 */ /* 0x001fe2000f8e02ff */
[----:B-1----:R-:W-:Y:S01]  /*0070*/  IABS R0, R2 ;  /* 0x0000000200007213 */ /* 0x002fe20000000000 */
[----:B------:R-:W-:-:S04]  /*0080*/  IMAD R13, R2, R3, RZ ;  /* 0x00000003020d7224 */ /* 0x000fc800078e02ff */
[----:B------:R-:W-:Y:S01]  /*0090*/  IMAD R7, RZ, RZ, -UR4 ;  /* 0x80000004ff077e24 */ /* 0x000fe2000f8e02ff */
[----:B------:R-:W-:Y:S02]  /*00a0*/  ISETP.NE.U32.AND P2, PT, RZ, UR4, PT ;  /* 0x00000004ff007c0c */ /* 0x000fe4000bf45070 */
[----:B------:R-:W0:Y:S08]  /*00b0*/  I2F.U32.RP R6, UR4 ;  /* 0x0000000400067d06 */ /* 0x000e300008209000 */
[----:B0-----:R-:W0:Y:S02]  /*00c0*/  MUFU.RCP R6, R6 ;  /* 0x0000000600067308 */ /* 0x001e240000001000 */
[----:B0-----:R-:W-:-:S06]  /*00d0*/  VIADD R4, R6, 0xffffffe ;  /* 0x0ffffffe06047836 */ /* 0x001fcc0000000000 */
[----:B------:R-:W0:Y:S08]  /*00e0*/  I2F.RP R6, R0 ;  /* 0x0000000000067306 */ /* 0x000e300000209400 */
[----:B------:R1:W4:Y:S08]  /*00f0*/  F2I.FTZ.U32.TRUNC.NTZ R5, R4 ;  /* 0x0000000400057305 */ /* 0x000330000021f000 */
[----:B0-----:R-:W0:Y:S01]  /*0100*/  MUFU.RCP R6, R6 ;  /* 0x0000000600067308 */ /* 0x001e220000001000 */
[----:B-1----:R-:W-:-:S02]  /*0110*/  IMAD.MOV.U32 R4, RZ, RZ, RZ ;  /* 0x000000ffff047224 */ /* 0x002fc400078e00ff */
[----:B----4-:R-:W-:-:S04]  /*0120*/  IMAD R7, R7, R5, RZ ;  /* 0x0000000507077224 */ /* 0x010fc800078e02ff */
[----:B------:R-:W-:Y:S02]  /*0130*/  IMAD.HI.U32 R8, R5, R7, R4 ;  /* 0x0000000705087227 */ /* 0x000fe400078e0004 */
[----:B------:R-:W2:Y:S04]  /*0140*/  S2R R7, SR_CTAID.X ;  /* 0x0000000000077919 */ /* 0x000ea80000002500 */
[----:B------:R-:W-:-:S04]  /*0150*/  IMAD.HI.U32 R5, R8, R13, RZ ;  /* 0x0000000d08057227 */ /* 0x000fc800078e00ff */
[----:B0-----:R-:W-:Y:S01]  /*0160*/  VIADD R8, R6, 0xffffffe ;  /* 0x0ffffffe06087836 */ /* 0x001fe20000000000 */
[----:B------:R-:W-:-:S03]  /*0170*/  IADD3 R4, PT, PT, -R5, RZ, RZ ;  /* 0x000000ff05047210 */ /* 0x000fc60007ffe1ff */
[----:B------:R0:W1:Y:S02]  /*0180*/  F2I.FTZ.U32.TRUNC.NTZ R9, R8 ;  /* 0x0000000800097305 */ /* 0x000064000021f000 */
[----:B------:R-:W-:-:S05]  /*0190*/  IMAD R4, R4, UR4, R13 ;  /* 0x0000000404047c24 */ /* 0x000fca000f8e020d */
[----:B------:R-:W-:Y:S01]  /*01a0*/  ISETP.GE.U32.AND P0, PT, R4, UR4, PT ;  /* 0x0000000404007c0c */ /* 0x000fe2000bf06070 */
[----:B0-----:R-:W-:-:S12]  /*01b0*/  IMAD.MOV.U32 R8, RZ, RZ, RZ ;  /* 0x000000ffff087224 */ /* 0x001fd800078e00ff */
[----:B------:R-:W-:Y:S02]  /*01c0*/  @P0 VIADD R4, R4, -UR4 ;  /* 0x8000000404040c36 */ /* 0x000fe40008000000 */
[----:B------:R-:W-:Y:S02]  /*01d0*/  @P0 VIADD R5, R5, 0x1 ;  /* 0x0000000105050836 */ /* 0x000fe40000000000 */
[----:B--2---:R-:W-:Y:S01]  /*01e0*/  IMAD R6, R7, UR5, R10 ;  /* 0x0000000507067c24 */ /* 0x004fe2000f8e020a */
[----:B------:R-:W-:Y:S01]  /*01f0*/  ISETP.GE.U32.AND P1, PT, R4, UR4, PT ;  /* 0x0000000404007c0c */ /* 0x000fe2000bf26070 */
[----:B-1----:R-:W-:Y:S01]  /*0200*/  IMAD.MOV R4, RZ, RZ, -R9 ;  /* 0x000000ffff047224 */ /* 0x002fe200078e0a09 */
[----:B------:R-:W0:Y:S03]  /*0210*/  LDCU UR5, c[0x0][0x38c] ;  /* 0x00007180ff0577ac */ /* 0x000e260008000800 */
[----:B------:R-:W-:Y:S01]  /*0220*/  IMAD.MOV.U32 R7, RZ, RZ, R4 ;  /* 0x000000ffff077224 */ /* 0x000fe200078e0004 */
[----:B------:R-:W-:-:S03]  /*0230*/  IABS R4, R3 ;  /* 0x0000000300047213 */ /* 0x000fc60000000000 */
[----:B------:R-:W-:-:S04]  /*0240*/  IMAD R7, R7, R0, RZ ;  /* 0x0000000007077224 */ /* 0x000fc800078e02ff */
[----:B------:R-:W-:Y:S01]  /*0250*/  @P1 IADD3 R5, PT, PT, R5, 0x1, RZ ;  /* 0x0000000105051810 */ /* 0x000fe20007ffe0ff */
[----:B------:R-:W-:Y:S01]  /*0260*/  IMAD.HI.U32 R8, R9, R7, R8 ;  /* 0x0000000709087227 */ /* 0x000fe200078e0008 */
[----:B------:R-:W-:Y:S01]  /*0270*/  @!P2 LOP3.LUT R5, RZ, UR4, RZ, 0x33, !PT ;  /* 0x00000004ff05ac12 */ /* 0x000fe2000f8e33ff */
[----:B------:R-:W1:Y:S04]  /*0280*/  LDCU UR4, c[0x0][0x388] ;  /* 0x00007100ff0477ac */ /* 0x000e680008000800 */
[----:B------:R-:W-:-:S05]  /*0290*/  IMAD R6, R5, R6, R6 ;  /* 0x0000000605067224 */ /* 0x000fca00078e0206 */
[----:B------:R-:W-:-:S04]  /*02a0*/  IABS R10, R6 ;  /* 0x00000006000a7213 */ /* 0x000fc80000000000 */
[----:B------:R-:W-:Y:S02]  /*02b0*/  MOV R7, R10 ;  /* 0x0000000a00077202 */ /* 0x000fe40000000f00 */
[----:B------:R-:W2:Y:S03]  /*02c0*/  I2F.RP R10, R4 ;  /* 0x00000004000a7306 */ /* 0x000ea60000209400 */
[----:B------:R-:W-:-:S04]  /*02d0*/  IMAD.HI.U32 R8, R8, R7, RZ ;  /* 0x0000000708087227 */ /* 0x000fc800078e00ff */
[----:B------:R-:W-:-:S04]  /*02e0*/  IMAD.MOV R9, RZ, RZ, -R8 ;  /* 0x000000ffff097224 */ /* 0x000fc800078e0a08 */
[C---:B------:R-:W-:Y:S01]  /*02f0*/  IMAD R7, R0.reuse, R9, R7 ;  /* 0x0000000900077224 */ /* 0x040fe200078e0207 */
[----:B--2---:R-:W2:Y:S04]  /*0300*/  MUFU.RCP R10, R10 ;  /* 0x0000000a000a7308 */ /* 0x004ea80000001000 */
[----:B------:R-:W-:-:S13]  /*0310*/  ISETP.GT.U32.AND P2, PT, R0, R7, PT ;  /* 0x000000070000720c */ /* 0x000fda0003f44070 */
[----:B------:R-:W-:Y:S01]  /*0320*/  @!P2 IMAD.IADD R7, R7, 0x1, -R0 ;  /* 0x000000010707a824 */ /* 0x000fe200078e0a00 */
[----:B------:R-:W-:Y:S01]  /*0330*/  @!P2 IADD3 R8, PT, PT, R8, 0x1, RZ ;  /* 0x000000010808a810 */ /* 0x000fe20007ffe0ff */
[----:B--2---:R-:W-:Y:S01]  /*0340*/  VIADD R9, R10, 0xffffffe ;  /* 0x0ffffffe0a097836 */ /* 0x004fe20000000000 */
[----:B------:R-:W-:Y:S02]  /*0350*/  ISETP.NE.AND P2, PT, R2, RZ, PT ;  /* 0x000000ff0200720c */ /* 0x000fe40003f45270 */
[----:B------:R-:W-:Y:S02]  /*0360*/  ISETP.GE.U32.AND P0, PT, R7, R0, PT ;  /* 0x000000000700720c */ /* 0x000fe40003f06070 */
[----:B------:R-:W-:Y:S01]  /*0370*/  LOP3.LUT R0, R6, R2, RZ, 0x3c, !PT ;  /* 0x0000000206007212 */ /* 0x000fe200078e3cff */
[----:B------:R-:W2:Y:S03]  /*0380*/  F2I.FTZ.U32.TRUNC.NTZ R9, R9 ;  /* 0x0000000900097305 */ /* 0x000ea6000021f000 */
[----:B------:R-:W-:-:S07]  /*0390*/  ISETP.GE.AND P1, PT, R0, RZ, PT ;  /* 0x000000ff0000720c */ /* 0x000fce0003f26270 */
[----:B------:R-:W-:-:S04]  /*03a0*/  @P0 VIADD R8, R8, 0x1 ;  /* 0x0000000108080836 */ /* 0x000fc80000000000 */
[----:B------:R-:W-:Y:S02]  /*03b0*/  IMAD.MOV.U32 R7, RZ, RZ, R8 ;  /* 0x000000ffff077224 */ /* 0x000fe400078e0008 */
[----:B--2---:R-:W-:Y:S02]  /*03c0*/  IMAD.MOV R11, RZ, RZ, -R9 ;  /* 0x000000ffff0b7224 */ /* 0x004fe400078e0a09 */
[----:B------:R-:W-:Y:S01]  /*03d0*/  IMAD.MOV.U32 R8, RZ, RZ, RZ ;  /* 0x000000ffff087224 */ /* 0x000fe200078e00ff */
[----:B------:R-:W-:Y:S01]  /*03e0*/  @!P1 IADD3 R7, PT, PT, -R7, RZ, RZ ;  /* 0x000000ff07079210 */ /* 0x000fe20007ffe1ff */
[----:B------:R-:W-:Y:S01]  /*03f0*/  IMAD R11, R11, R4, RZ ;  /* 0x000000040b0b7224 */ /* 0x000fe200078e02ff */
[----:B------:R-:W-:-:S03]  /*0400*/  @!P2 LOP3.LUT R7, RZ, R2, RZ, 0x33, !PT ;  /* 0x00000002ff07a212 */ /* 0x000fc600078e33ff */
[----:B------:R-:W-:Y:S01]  /*0410*/  IMAD.HI.U32 R8, R9, R11, R8 ;  /* 0x0000000b09087227 */ /* 0x000fe200078e0008 */
[----:B------:R-:W-:Y:S02]  /*0420*/  IABS R0, R7 ;  /* 0x0000000700007213 */ /* 0x000fe40000000000 */
[----:B------:R-:W-:Y:S01]  /*0430*/  ISETP.GE.AND P2, PT, R7, RZ, PT ;  /* 0x000000ff0700720c */ /* 0x000fe20003f46270 */
[----:B------:R-:W-:Y:S02]  /*0440*/  IMAD.MOV R7, RZ, RZ, -R7 ;  /* 0x000000ffff077224 */ /* 0x000fe400078e0a07 */
[----:B------:R-:W-:Y:S01]  /*0450*/  IMAD.MOV.U32 R9, RZ, RZ, R0 ;  /* 0x000000ffff097224 */ /* 0x000fe200078e0000 */
[----:B------:R-:W-:Y:S01]  /*0460*/  IADD3 R0, PT, PT, R5, 0x1, R6 ;  /* 0x0000000105007810 */ /* 0x000fe20007ffe006 */
[----:B-1----:R-:W-:Y:S02]  /*0470*/  VIADD R11, R2, UR4 ;  /* 0x00000004020b7c36 */ /* 0x002fe40008000000 */
[----:B------:R-:W-:Y:S01]  /*0480*/  IMAD.HI.U32 R8, R8, R9, RZ ;  /* 0x0000000908087227 */ /* 0x000fe200078e00ff */
[----:B------:R-:W-:-:S03]  /*0490*/  VIMNMX R13, PT, PT, R13, R0, PT ;  /* 0x000000000d0d7248 */ /* 0x000fc60003fe0100 */
[----:B------:R-:W-:Y:S02]  /*04a0*/  IMAD.MOV R8, RZ, RZ, -R8 ;  /* 0x000000ffff087224 */ /* 0x000fe400078e0a08 */
[----:B------:R-:W-:Y:S02]  /*04b0*/  IMAD R0, R2, R7, R6 ;  /* 0x0000000702007224 */ /* 0x000fe400078e0206 */
[----:B------:R-:W-:-:S03]  /*04c0*/  IMAD R9, R4, R8, R9 ;  /* 0x0000000804097224 */ /* 0x000fc600078e0209 */
[----:B------:R-:W-:Y:S02]  /*04d0*/  IADD3 R0, PT, PT, R0, UR4, RZ ;  /* 0x0000000400007c10 */ /* 0x000fe4000fffe0ff */
[----:B------:R-:W-:-:S13]  /*04e0*/  ISETP.GT.U32.AND P0, PT, R4, R9, PT ;  /* 0x000000090400720c */ /* 0x000fda0003f04070 */
[----:B------:R-:W-:Y:S02]  /*04f0*/  @!P0 IADD3 R9, PT, PT, R9, -R4, RZ ;  /* 0x8000000409098210 */ /* 0x000fe40007ffe0ff */
[----:B------:R-:W-:Y:S02]  /*0500*/  ISETP.NE.AND P0, PT, R3, RZ, PT ;  /* 0x000000ff0300720c */ /* 0x000fe40003f05270 */
[----:B------:R-:W-:-:S13]  /*0510*/  ISETP.GT.U32.AND P1, PT, R4, R9, PT ;  /* 0x000000090400720c */ /* 0x000fda0003f24070 */
[----:B------:R-:W-:-:S04]  /*0520*/  @!P1 IMAD.IADD R9, R9, 0x1, -R4 ;  /* 0x0000000109099824 */ /* 0x000fc800078e0a04 */
[----:B------:R-:W-:Y:S01]  /*0530*/  @!P2 IMAD.MOV R9, RZ, RZ, -R9 ;  /* 0x000000ffff09a224 */ /* 0x000fe200078e0a09 */
[----:B------:R-:W-:Y:S02]  /*0540*/  @!P0 LOP3.LUT R9, RZ, R3, RZ, 0x33, !PT ;  /* 0x00000003ff098212 */ /* 0x000fe400078e33ff */
[----:B------:R-:W-:-:S03]  /*0550*/  ISETP.GE.AND P0, PT, R6, R13, PT ;  /* 0x0000000d0600720c */ /* 0x000fc60003f06270 */
[----:B0-----:R-:W-:-:S04]  /*0560*/  VIADD R9, R9, UR5 ;  /* 0x0000000509097c36 */ /* 0x001fc80008000000 */
[----:B---3--:R-:W-:-:S06]  /*0570*/  IMAD R22, R9, UR8, R0 ;  /* 0x0000000809167c24 */ /* 0x008fcc000f8e0200 */
[----:B------:R-:W-:Y:S05]  /*0580*/  @P0 EXIT ;  /* 0x000000000000094d */ /* 0x000fea0003800000 */
[----:B------:R-:W0:Y:S01]  /*0590*/  LDC R8, c[0x0][0x398] ;  /* 0x0000e600ff087b82 */ /* 0x000e220000000800 */
[----:B------:R-:W-:Y:S01]  /*05a0*/  IMAD.IADD R0, R13, 0x1, -R6 ;  /* 0x000000010d007824 */ /* 0x000fe200078e0a06 */
[----:B------:R-:W-:Y:S01]  /*05b0*/  LOP3.LUT R9, RZ, R11, RZ, 0x33, !PT ;  /* 0x0000000bff097212 */ /* 0x000fe200078e33ff */
[----:B------:R-:W1:Y:S01]  /*05c0*/  LDCU.64 UR6, c[0x0][0x358] ;  /* 0x00006b00ff0677ac */ /* 0x000e620008000a00 */
[----:B------:R-:W-:Y:S01]  /*05d0*/  BSSY.RECONVERGENT B0, `(.L_x_0) ;  /* 0x000002f000007945 */ /* 0x000fe20003800200 */
[----:B------:R-:W-:Y:S02]  /*05e0*/  MOV R10, R6 ;  /* 0x00000006000a7202 */ /* 0x000fe40000000f00 */
[----:B------:R-:W-:Y:S01]  /*05f0*/  LOP3.LUT P0, R0, R0, 0x3, RZ, 0xc0, !PT ;  /* 0x0000000300007812 */ /* 0x000fe2000780c0ff */
[----:B------:R-:W-:Y:S02]  /*0600*/  VIADD R9, R9, UR8 ;  /* 0x0000000809097c36 */ /* 0x000fe40008000000 */
[----:B0-----:R-:W-:-:S10]  /*0610*/  FMUL R8, R8, R8 ;  /* 0x0000000808087220 */ /* 0x001fd40000400000 */
[----:B-1----:R-:W-:Y:S05]  /*0620*/  @!P0 BRA `(.L_x_1) ;  /* 0x0000000000a48947 */ /* 0x002fea0003800000 */
[----:B------:R-:W0:Y:S01]  /*0630*/  LDC R3, c[0x0][0x390] ;  /* 0x0000e400ff037b82 */ /* 0x000e220000000800 */
[----:B------:R-:W-:Y:S02]  /*0640*/  IMAD.MOV R5, RZ, RZ, -R0 ;  /* 0x000000ffff057224 */ /* 0x000fe400078e0a00 */
[----:B------:R-:W-:-:S05]  /*0650*/  IMAD.MOV.U32 R10, RZ, RZ, R6 ;  /* 0x000000ffff0a7224 */ /* 0x000fca00078e0006 */
[----:B------:R-:W1:Y:S08]  /*0660*/  LDC.64 R16, c[0x0][0x3a0] ;  /* 0x0000e800ff107b82 */ /* 0x000e700000000a00 */
[----:B------:R-:W2:Y:S02]  /*0670*/  LDC.64 R14, c[0x0][0x3a8] ;  /* 0x0000ea00ff0e7b82 */ /* 0x000ea40000000a00 */
.L_x_4:
[C---:B-1----:R-:W-:Y:S01]  /*0680*/  IMAD.WIDE R18, R22.reuse, 0x4, R16 ;  /* 0x0000000416127825 */ /* 0x042fe200078e0210 */
[----:B0-----:R-:W-:-:S04]  /*0690*/  IADD3 R25, PT, PT, R22, -R3, RZ ;  /* 0x8000000316197210 */ /* 0x001fc80007ffe0ff */
[----:B------:R-:W3:Y:S01]  /*06a0*/  LDG.E R0, desc[UR6][R18.64+0x4] ;  /* 0x0000040612007981 */ /* 0x000ee2000c1e1900 */
[----:B------:R-:W-:-:S03]  /*06b0*/  IMAD.WIDE R20, R3, 0x4, R18 ;  /* 0x0000000403147825 */ /* 0x000fc600078e0212 */
[----:B------:R-:W3:Y:S01]  /*06c0*/  LDG.E R7, desc[UR6][R18.64+-0x4] ;  /* 0xfffffc0612077981 */ /* 0x000ee2000c1e1900 */
[----:B------:R-:W-:-:S03]  /*06d0*/  IMAD.WIDE R24, R25, 0x4, R16 ;  /* 0x0000000419187825 */ /* 0x000fc600078e0210 */
[----:B------:R-:W4:Y:S04]  /*06e0*/  LDG.E R21, desc[UR6][R20.64] ;  /* 0x0000000614157981 */ /* 0x000f28000c1e1900 */
[----:B------:R-:W5:Y:S04]  /*06f0*/  LDG.E R25, desc[UR6][R24.64] ;  /* 0x0000000618197981 */ /* 0x000f68000c1e1900 */
[----:B------:R-:W2:Y:S01]  /*0700*/  LDG.E R23, desc[UR6][R18.64] ;  /* 0x0000000612177981 */ /* 0x000ea2000c1e1900 */
[----:B------:R-:W0:Y:S01]  /*0710*/  MUFU.RCP R27, R8 ;  /* 0x00000008001b7308 */ /* 0x000e220000001000 */
[----:B------:R-:W-:Y:S01]  /*0720*/  BSSY.RECONVERGENT B1, `(.L_x_2) ;  /* 0x0000010000017945 */ /* 0x000fe20003800200 */
[----:B------:R-:W-:-:S02]  /*0730*/  VIADD R4, R22, 0x1 ;  /* 0x0000000116047836 */ /* 0x000fc40000000000 */
[----:B0-----:R-:W-:-:S04]  /*0740*/  FFMA R2, -R8, R27, 1 ;  /* 0x3f80000008027423 */ /* 0x001fc8000000011b */
[----:B------:R-:W-:Y:S01]  /*0750*/  FFMA R27, R27, R2, R27 ;  /* 0x000000021b1b7223 */ /* 0x000fe2000000001b */
[----:B---3--:R-:W-:-:S04]  /*0760*/  FADD R0, R0, R7 ;  /* 0x0000000700007221 */ /* 0x008fc80000000000 */
[----:B----4-:R-:W-:-:S04]  /*0770*/  FADD R0, R0, R21 ;  /* 0x0000001500007221 */ /* 0x010fc80000000000 */
[----:B-----5:R-:W-:-:S04]  /*0780*/  FADD R0, R0, R25 ;  /* 0x0000001900007221 */ /* 0x020fc80000000000 */
[----:B--2---:R-:W-:-:S04]  /*0790*/  FFMA R0, R23, -4, R0 ;  /* 0xc080000017007823 */ /* 0x004fc80000000000 */
[----:B------:R-:W0:Y:S01]  /*07a0*/  FCHK P0, R0, R8 ;  /* 0x0000000800007302 */ /* 0x000e220000000000 */
[----:B------:R-:W-:-:S04]  /*07b0*/  FFMA R2, R0, R27, RZ ;  /* 0x0000001b00027223 */ /* 0x000fc800000000ff */
[----:B------:R-:W-:-:S04]  /*07c0*/  FFMA R7, -R8, R2, R0 ;  /* 0x0000000208077223 */ /* 0x000fc80000000100 */
[----:B------:R-:W-:Y:S01]  /*07d0*/  FFMA R7, R27, R7, R2 ;  /* 0x000000071b077223 */ /* 0x000fe20000000002 */
[----:B0-----:R-:W-:Y:S06]  /*07e0*/  @!P0 BRA `(.L_x_3) ;  /* 0x00000000000c8947 */ /* 0x001fec0003800000 */
[----:B------:R-:W-:-:S07]  /*07f0*/  MOV R12, 0x810 ;  /* 0x00000810000c7802 */ /* 0x000fce0000000f00 */
[----:B------:R-:W-:Y:S05]  /*0800*/  CALL.REL.NOINC `($__internal_0_$__cuda_sm3x_div_rn_noftz_f32_slowpath) ;  /* 0x0000000800fc7944 */ /* 0x000fea0003c00000 */
[----:B------:R-:W-:-:S07]  /*0810*/  IMAD.MOV.U32 R7, RZ, RZ, R0 ;  /* 0x000000ffff077224 */ /* 0x000fce00078e0000 */
.L_x_3:
[----:B------:R-:W-:Y:S05]  /*0820*/  BSYNC.RECONVERGENT B1 ;  /* 0x0000000000017941 */ /* 0x000fea0003800200 */
.L_x_2:
[----:B------:R-:W-:Y:S01]  /*0830*/  IMAD.WIDE R18, R22, 0x4, R14 ;  /* 0x0000000416127825 */ /* 0x000fe200078e020e */
[----:B------:R-:W-:-:S03]  /*0840*/  ISETP.GE.AND P0, PT, R4, R11, PT ;  /* 0x0000000b0400720c */ /* 0x000fc60003f06270 */
[----:B------:R-:W-:Y:S01]  /*0850*/  VIADD R5, R5, 0x1 ;  /* 0x0000000105057836 */ /* 0x000fe20000000000 */
[----:B------:R3:W-:Y:S01]  /*0860*/  STG.E desc[UR6][R18.64], R7 ;  /* 0x0000000712007986 */ /* 0x0007e2000c101906 */
[----:B------:R-:W-:Y:S01]  /*0870*/  SEL R21, R9, RZ, P0 ;  /* 0x000000ff09157207 */ /* 0x000fe20000000000 */
[----:B------:R-:W-:Y:S02]  /*0880*/  VIADD R10, R10, 0x1 ;  /* 0x000000010a0a7836 */ /* 0x000fe40000000000 */
[----:B------:R-:W-:Y:S02]  /*0890*/  ISETP.NE.AND P1, PT, R5, RZ, PT ;  /* 0x000000ff0500720c */ /* 0x000fe40003f25270 */
[----:B------:R-:W-:-:S11]  /*08a0*/  IADD3 R22, PT, PT, R4, R21, RZ ;  /* 0x0000001504167210 */ /* 0x000fd60007ffe0ff */
[----:B---3--:R-:W-:Y:S05]  /*08b0*/  @P1 BRA `(.L_x_4) ;  /* 0xfffffffc00701947 */ /* 0x008fea000383ffff */
.L_x_1:
[----:B------:R-:W-:Y:S05]  /*08c0*/  BSYNC.RECONVERGENT B0 ;  /* 0x0000000000007941 */ /* 0x000fea0003800200 */
.L_x_0:
[----:B------:R-:W-:-:S05]  /*08d0*/  IMAD.IADD R0, R6, 0x1, -R13 ;  /* 0x0000000106007824 */ /* 0x000fca00078e0a0d */
[----:B------:R-:W-:-:S13]  /*08e0*/  ISETP.GT.U32.AND P0, PT, R0, -0x4, PT ;  /* 0xfffffffc0000780c */ /* 0x000fda0003f04070 */
[----:B------:R-:W-:Y:S05]  /*08f0*/  @P0 EXIT ;  /* 0x000000000000094d */ /* 0x000fea0003800000 */
[----:B------:R-:W0:Y:S01]  /*0900*/  LDC R7, c[0x0][0x390] ;  /* 0x0000e400ff077b82 */ /* 0x000e220000000800 */
[----:B------:R-:W1:Y:S01]  /*0910*/  LDCU UR4, c[0x0][0x390] ;  /* 0x00007200ff0477ac */ /* 0x000e620008000800 */
[----:B------:R-:W2:Y:S06]  /*0920*/  LDCU UR5, c[0x0][0x390] ;  /* 0x00007200ff0577ac */ /* 0x000eac0008000800 */
[----:B------:R-:W3:Y:S01]  /*0930*/  LDC.64 R14, c[0x0][0x3a0] ;  /* 0x0000e800ff0e7b82 */ /* 0x000ee20000000a00 */
[----:B------:R-:W4:Y:S01]  /*0940*/  LDCU.64 UR8, c[0x0][0x3a0] ;  /* 0x00007400ff0877ac */ /* 0x000f220008000a00 */
[----:B------:R-:W0:Y:S06]  /*0950*/  LDCU.128 UR12, c[0x0][0x3a0] ;  /* 0x00007400ff0c77ac */ /* 0x000e2c0008000c00 */
[----:B------:R-:W0:Y:S01]  /*0960*/  LDC.64 R16, c[0x0][0x3a8] ;  /* 0x0000ea00ff107b82 */ /* 0x000e220000000a00 */
[----:B-1----:R-:W-:-:S12]  /*0970*/  USHF.R.S32.HI UR4, URZ, 0x1f, UR4 ;  /* 0x0000001fff047899 */ /* 0x002fd80008011404 */
.L_x_13:
[C---:B---3--:R-:W-:Y:S01]  /*0980*/  IMAD.WIDE R30, R22.reuse, 0x4, R14 ;  /* 0x00000004161e7825 */ /* 0x048fe200078e020e */
[----:B0-----:R-:W-:-:S04]  /*0990*/  IADD3 R29, PT, PT, R22, -R7, RZ ;  /* 0x80000007161d7210 */ /* 0x001fc80007ffe0ff */
[----:B------:R-:W3:Y:S01]  /*09a0*/  LDG.E R0, desc[UR6][R30.64+0x4] ;  /* 0x000004061e007981 */ /* 0x000ee2000c1e1900 */
[----:B------:R-:W-:-:S03]  /*09b0*/  IMAD.WIDE R2, R7, 0x4, R30 ;  /* 0x0000000407027825 */ /* 0x000fc600078e021e */
[----:B------:R-:W3:Y:S01]  /*09c0*/  LDG.E R5, desc[UR6][R30.64+-0x4] ;  /* 0xfffffc061e057981 */ /* 0x000ee2000c1e1900 */
[----:B------:R-:W-:-:S03]  /*09d0*/  IMAD.WIDE R28, R29, 0x4, R14 ;  /* 0x000000041d1c7825 */ /* 0x000fc600078e020e */
[----:B------:R-:W5:Y:S04]  /*09e0*/  LDG.E R3, desc[UR6][R2.64] ;  /* 0x0000000602037981 */ /* 0x000f68000c1e1900 */
[----:B------:R-:W2:Y:S04]  /*09f0*/  LDG.E R19, desc[UR6][R28.64] ;  /* 0x000000061c137981 */ /* 0x000ea8000c1e1900 */
[----:B------:R-:W4:Y:S01]  /*0a00*/  LDG.E R4, desc[UR6][R30.64] ;  /* 0x000000061e047981 */ /* 0x000f22000c1e1900 */
[----:B------:R-:W0:Y:S01]  /*0a10*/  MUFU.RCP R21, R8 ;  /* 0x0000000800157308 */ /* 0x000e220000001000 */
[----:B------:R-:W-:Y:S01]  /*0a20*/  BSSY.RECONVERGENT B0, `(.L_x_5) ;  /* 0x0000012000007945 */ /* 0x000fe20003800200 */
[----:B0-----:R-:W-:Y:S01]  /*0a30*/  FFMA R6, -R8, R21, 1 ;  /* 0x3f80000008067423 */ /* 0x001fe20000000115 */
[----:B---3--:R-:W-:-:S04]  /*0a40*/  FADD R0, R0, R5 ;  /* 0x0000000500007221 */ /* 0x008fc80000000000 */
[----:B-----5:R-:W-:-:S04]  /*0a50*/  FADD R0, R0, R3 ;  /* 0x0000000300007221 */ /* 0x020fc80000000000 */
[----:B--2---:R-:W-:Y:S01]  /*0a60*/  FADD R19, R0, R19 ;  /* 0x0000001300137221 */ /* 0x004fe20000000000 */
[----:B------:R-:W-:Y:S01]  /*0a70*/  FFMA R0, R21, R6, R21 ;  /* 0x0000000615007223 */ /* 0x000fe20000000015 */
[----:B------:R-:W-:Y:S02]  /*0a80*/  SHF.R.S32.HI R6, RZ, 0x1f, R22 ;  /* 0x0000001fff067819 */ /* 0x000fe40000011416 */
[----:B----4-:R-:W-:Y:S01]  /*0a90*/  FFMA R19, R4, -4, R19 ;  /* 0xc080000004137823 */ /* 0x010fe20000000013 */
[----:B------:R-:W-:-:S03]  /*0aa0*/  VIADD R4, R22, 0x1 ;  /* 0x0000000116047836 */ /* 0x000fc60000000000 */
[----:B------:R-:W0:Y:S01]  /*0ab0*/  FCHK P0, R19, R8 ;  /* 0x0000000813007302 */ /* 0x000e220000000000 */
[----:B------:R-:W-:-:S04]  /*0ac0*/  FFMA R5, R0, R19, RZ ;  /* 0x0000001300057223 */ /* 0x000fc800000000ff */
[----:B------:R-:W-:-:S04]  /*0ad0*/  FFMA R2, -R8, R5, R19 ;  /* 0x0000000508027223 */ /* 0x000fc80000000113 */
[----:B------:R-:W-:Y:S01]  /*0ae0*/  FFMA R27, R0, R2, R5 ;  /* 0x00000002001b7223 */ /* 0x000fe20000000005 */
[----:B0-----:R-:W-:Y:S06]  /*0af0*/  @!P0 BRA `(.L_x_6) ;  /* 0x0000000000108947 */ /* 0x001fec0003800000 */
[----:B------:R-:W-:Y:S01]  /*0b00*/  IMAD.MOV.U32 R0, RZ, RZ, R19 ;  /* 0x000000ffff007224 */ /* 0x000fe200078e0013 */
[----:B------:R-:W-:-:S07]  /*0b10*/  MOV R12, 0xb30 ;  /* 0x00000b30000c7802 */ /* 0x000fce0000000f00 */
[----:B------:R-:W-:Y:S05]  /*0b20*/  CALL.REL.NOINC `($__internal_0_$__cuda_sm3x_div_rn_noftz_f32_slowpath) ;  /* 0x0000000800347944 */ /* 0x000fea0003c00000 */
[----:B------:R-:W-:-:S07]  /*0b30*/  MOV R27, R0 ;  /* 0x00000000001b7202 */ /* 0x000fce0000000f00 */
.L_x_6:
[----:B------:R-:W-:Y:S05]  /*0b40*/  BSYNC.RECONVERGENT B0 ;  /* 0x0000000000007941 */ /* 0x000fea0003800200 */
.L_x_5:
[----:B------:R-:W-:-:S04]  /*0b50*/  ISETP.GE.AND P0, PT, R4, R11, PT ;  /* 0x0000000b0400720c */ /* 0x000fc80003f06270 */
[----:B------:R-:W-:-:S04]  /*0b60*/  SEL R3, R9, RZ, P0 ;  /* 0x000000ff09037207 */ /* 0x000fc80000000000 */
[----:B------:R-:W-:Y:S01]  /*0b70*/  IADD3 R0, P0, PT, R3, R22, RZ ;  /* 0x0000001603007210 */ /* 0x000fe20007f1e0ff */
[----:B------:R-:W-:-:S03]  /*0b80*/  IMAD.WIDE R22, R22, 0x4, R16 ;  /* 0x0000000416167825 */ /* 0x000fc600078e0210 */
[C---:B------:R-:W-:Y:S01]  /*0b90*/  LEA.HI.X.SX32 R21, R3.reuse, R6, 0x1, P0 ;  /* 0x0000000603157211 */ /* 0x040fe200000f0eff */
[----:B------:R-:W-:Y:S01]  /*0ba0*/  IMAD.WIDE R30, R3, 0x4, R30 ;  /* 0x00000004031e7825 */ /* 0x000fe200078e021e */
[C---:B------:R-:W-:Y:S01]  /*0bb0*/  IADD3 R6, P0, PT, R0.reuse, 0x1, RZ ;  /* 0x0000000100067810 */ /* 0x040fe20007f1e0ff */
[----:B------:R0:W-:Y:S01]  /*0bc0*/  STG.E desc[UR6][R22.64], R27 ;  /* 0x0000001b16007986 */ /* 0x0001e2000c101906 */
[----:B------:R-:W-:-:S03]  /*0bd0*/  IADD3 R0, P1, PT, R0, UR5, RZ ;  /* 0x0000000500007c10 */ /* 0x000fc6000ff3e0ff */
[----:B------:R-:W-:Y:S01]  /*0be0*/  IMAD.X R5, RZ, RZ, R21, P0 ;  /* 0x000000ffff057224 */ /* 0x000fe200000e0615 */
[----:B------:R-:W-:Y:S01]  /*0bf0*/  LEA R18, P0, R6, UR8, 0x2 ;  /* 0x0000000806127c11 */ /* 0x000fe2000f8010ff */
[----:B------:R-:W2:Y:S01]  /*0c00*/  LDG.E R30, desc[UR6][R30.64] ;  /* 0x000000061e1e7981 */ /* 0x000ea2000c1e1900 */
[----:B------:R-:W-:Y:S02]  /*0c10*/  IADD3.X R21, PT, PT, R21, UR4, RZ, P1, !PT ;  /* 0x0000000415157c10 */ /* 0x000fe40008ffe4ff */
[----:B------:R-:W-:Y:S02]  /*0c20*/  LEA R20, P1, R0, UR8, 0x2 ;  /* 0x0000000800147c11 */ /* 0x000fe4000f8210ff */
[----:B------:R-:W-:Y:S02]  /*0c30*/  LEA.HI.X R19, R6, UR9, R5, 0x2, P0 ;  /* 0x0000000906137c11 */ /* 0x000fe400080f1405 */
[----:B------:R-:W-:Y:S01]  /*0c40*/  LEA.HI.X R21, R0, UR9, R21, 0x2, P1 ;  /* 0x0000000900157c11 */ /* 0x000fe200088f1415 */
[----:B------:R-:W-:-:S02]  /*0c50*/  IMAD.WIDE R28, R3, 0x4, R28 ;  /* 0x00000004031c7825 */ /* 0x000fc400078e021c */
[----:B------:R-:W2:Y:S04]  /*0c60*/  LDG.E R25, desc[UR6][R18.64+0x4] ;  /* 0x0000040612197981 */ /* 0x000ea8000c1e1900 */
[----:B------:R-:W3:Y:S04]  /*0c70*/  LDG.E R20, desc[UR6][R20.64+0x4] ;  /* 0x0000040614147981 */ /* 0x000ee8000c1e1900 */
[----:B------:R-:W4:Y:S04]  /*0c80*/  LDG.E R28, desc[UR6][R28.64+0x4] ;  /* 0x000004061c1c7981 */ /* 0x000f28000c1e1900 */
[----:B------:R-:W5:Y:S01]  /*0c90*/  LDG.E R0, desc[UR6][R18.64] ;  /* 0x0000000612007981 */ /* 0x000f62000c1e1900 */
[----:B0-----:R-:W0:Y:S01]  /*0ca0*/  MUFU.RCP R27, R8 ;  /* 0x00000008001b7308 */ /* 0x001e220000001000 */
[----:B------:R-:W-:Y:S01]  /*0cb0*/  IMAD.IADD R4, R4, 0x1, R3 ;  /* 0x0000000104047824 */ /* 0x000fe200078e0203 */
[----:B------:R-:W-:Y:S01]  /*0cc0*/  BSSY.RECONVERGENT B0, `(.L_x_7) ;  /* 0x0000011000007945 */ /* 0x000fe20003800200 */
[----:B0-----:R-:W-:Y:S01]  /*0cd0*/  FFMA R2, -R8, R27, 1 ;  /* 0x3f80000008027423 */ /* 0x001fe2000000011b */
[----:B--2---:R-:W-:-:S04]  /*0ce0*/  FADD R25, R25, R30 ;  /* 0x0000001e19197221 */ /* 0x004fc80000000000 */
[----:B---3--:R-:W-:-:S04]  /*0cf0*/  FADD R25, R25, R20 ;  /* 0x0000001419197221 */ /* 0x008fc80000000000 */
[----:B----4-:R-:W-:-:S04]  /*0d00*/  FADD R25, R25, R28 ;  /* 0x0000001c19197221 */ /* 0x010fc80000000000 */
[----:B-----5:R-:W-:-:S04]  /*0d10*/  FFMA R25, R0, -4, R25 ;  /* 0xc080000000197823 */ /* 0x020fc80000000019 */
[----:B------:R-:W0:Y:S01]  /*0d20*/  FCHK P0, R25, R8 ;  /* 0x0000000819007302 */ /* 0x000e220000000000 */
[----:B------:R-:W-:-:S04]  /*0d30*/  FFMA R0, R27, R2, R27 ;  /* 0x000000021b007223 */ /* 0x000fc8000000001b */
[----:B------:R-:W-:-:S04]  /*0d40*/  FFMA R21, R0, R25, RZ ;  /* 0x0000001900157223 */ /* 0x000fc800000000ff */
[----:B------:R-:W-:Y:S01]  /*0d50*/  FFMA R2, -R8, R21, R25 ;  /* 0x0000001508027223 */ /* 0x000fe20000000119 */
[----:B------:R-:W-:-:S03]  /*0d60*/  IADD3 R20, PT, PT, R4, 0x1, RZ ;  /* 0x0000000104147810 */ /* 0x000fc60007ffe0ff */
[----:B------:R-:W-:Y:S01]  /*0d70*/  FFMA R29, R0, R2, R21 ;  /* 0x00000002001d7223 */ /* 0x000fe20000000015 */
[----:B0-----:R-:W-:Y:S06]  /*0d80*/  @!P0 BRA `(.L_x_8) ;  /* 0x0000000000108947 */ /* 0x001fec0003800000 */
[----:B------:R-:W-:Y:S01]  /*0d90*/  IMAD.MOV.U32 R0, RZ, RZ, R25 ;  /* 0x000000ffff007224 */ /* 0x000fe200078e0019 */
[----:B------:R-:W-:-:S07]  /*0da0*/  MOV R12, 0xdc0 ;  /* 0x00000dc0000c7802 */ /* 0x000fce0000000f00 */
[----:B------:R-:W-:Y:S05]  /*0db0*/  CALL.REL.NOINC `($__internal_0_$__cuda_sm3x_div_rn_noftz_f32_slowpath) ;  /* 0x0000000400907944 */ /* 0x000fea0003c00000 */
[----:B------:R-:W-:-:S07]  /*0dc0*/  IMAD.MOV.U32 R29, RZ, RZ, R0 ;  /* 0x000000ffff1d7224 */ /* 0x000fce00078e0000 */
.L_x_8:
[----:B------:R-:W-:Y:S05]  /*0dd0*/  BSYNC.RECONVERGENT B0 ;  /* 0x0000000000007941 */ /* 0x000fea0003800200 */
.L_x_7:
[----:B------:R-:W-:Y:S01]  /*0de0*/  ISETP.GE.AND P0, PT, R20, R11, PT ;  /* 0x0000000b1400720c */ /* 0x000fe20003f06270 */
[----:B------:R-:W-:-:S03]  /*0df0*/  IMAD.WIDE R18, R3, 0x4, R22 ;  /* 0x0000000403127825 */ /* 0x000fc600078e0216 */
[----:B------:R-:W-:Y:S02]  /*0e00*/  SEL R21, R9, RZ, P0 ;  /* 0x000000ff09157207 */ /* 0x000fe40000000000 */
[----:B------:R0:W-:Y:S02]  /*0e10*/  STG.E desc[UR6][R18.64+0x4], R29 ;  /* 0x0000041d12007986 */ /* 0x0001e4000c101906 */
[C---:B------:R-:W-:Y:S02]  /*0e20*/  IADD3 R6, P0, PT, R21.reuse, R6, RZ ;  /* 0x0000000615067210 */ /* 0x040fe40007f1e0ff */
[----:B------:R-:W-:Y:S02]  /*0e30*/  IADD3 R27, PT, PT, R4, R21, RZ ;  /* 0x00000015041b7210 */ /* 0x000fe40007ffe0ff */
[----:B------:R-:W-:Y:S02]  /*0e40*/  LEA.HI.X.SX32 R5, R21, R5, 0x1, P0 ;  /* 0x0000000515057211 */ /* 0x000fe400000f0eff */
[C---:B------:R-:W-:Y:S01]  /*0e50*/  IADD3 R4, P0, PT, R6.reuse, 0x1, RZ ;  /* 0x0000000106047810 */ /* 0x040fe20007f1e0ff */
[----:B------:R-:W-:Y:S01]  /*0e60*/  IMAD.WIDE R26, R27, 0x4, R14 ;  /* 0x000000041b1a7825 */ /* 0x000fe200078e020e */
[----:B------:R-:W-:-:S02]  /*0e70*/  IADD3 R2, P1, PT, R6, UR5, RZ ;  /* 0x0000000506027c10 */ /* 0x000fc4000ff3e0ff */
[----:B------:R-:W-:Y:S01]  /*0e80*/  IADD3 R0, P2, PT, R6, -UR5, RZ ;  /* 0x8000000506007c10 */ /* 0x000fe2000ff5e0ff */
[----:B------:R-:W-:Y:S01]  /*0e90*/  IMAD.X R3, RZ, RZ, R5, P0 ;  /* 0x000000ffff037224 */ /* 0x000fe200000e0605 */
[----:B------:R-:W-:Y:S01]  /*0ea0*/  LEA R24, P0, R4, UR8, 0x2 ;  /* 0x0000000804187c11 */ /* 0x000fe2000f8010ff */
[----:B------:R-:W2:Y:S01]  /*0eb0*/  LDG.E R26, desc[UR6][R26.64] ;  /* 0x000000061a1a7981 */ /* 0x000ea2000c1e1900 */
[----:B------:R-:W-:Y:S02]  /*0ec0*/  IADD3.X R23, PT, PT, R5, UR4, RZ, P1, !PT ;  /* 0x0000000405177c10 */ /* 0x000fe40008ffe4ff */
[----:B------:R-:W-:Y:S02]  /*0ed0*/  LEA R22, P1, R2, UR8, 0x2 ;  /* 0x0000000802167c11 */ /* 0x000fe4000f8210ff */
[----:B------:R-:W-:Y:S02]  /*0ee0*/  LEA.HI.X R25, R4, UR9, R3, 0x2, P0 ;  /* 0x0000000904197c11 */ /* 0x000fe400080f1403 */
[----:B------:R-:W-:-:S02]  /*0ef0*/  LEA.HI.X R23, R2, UR9, R23, 0x2, P1 ;  /* 0x0000000902177c11 */ /* 0x000fc400088f1417 */
[----:B0-----:R-:W-:Y:S01]  /*0f00*/  IADD3.X R19, PT, PT, R5, ~UR4, RZ, P2, !PT ;  /* 0x8000000405137c10 */ /* 0x001fe200097fe4ff */
[----:B------:R-:W2:Y:S01]  /*0f10*/  LDG.E R29, desc[UR6][R24.64+0x4] ;  /* 0x00000406181d7981 */ /* 0x000ea2000c1e1900 */
[----:B------:R-:W-:-:S03]  /*0f20*/  LEA R18, P0, R0, UR8, 0x2 ;  /* 0x0000000800127c11 */ /* 0x000fc6000f8010ff */
[----:B------:R0:W3:Y:S01]  /*0f30*/  LDG.E R22, desc[UR6][R22.64+0x4] ;  /* 0x0000040616167981 */ /* 0x0000e2000c1e1900 */
[----:B------:R-:W-:-:S03]  /*0f40*/  LEA.HI.X R19, R0, UR9, R19, 0x2, P0 ;  /* 0x0000000900137c11 */ /* 0x000fc600080f1413 */
[----:B------:R-:W4:Y:S04]  /*0f50*/  LDG.E R0, desc[UR6][R24.64] ;  /* 0x0000000618007981 */ /* 0x000f28000c1e1900 */
[----:B------:R-:W5:Y:S01]  /*0f60*/  LDG.E R18, desc[UR6][R18.64+0x4] ;  /* 0x0000040612127981 */ /* 0x000f62000c1e1900 */
[----:B------:R-:W1:Y:S01]  /*0f70*/  MUFU.RCP R31, R8 ;  /* 0x00000008001f7308 */ /* 0x000e620000001000 */
[----:B0-----:R-:W-:Y:S01]  /*0f80*/  IMAD.IADD R23, R20, 0x1, R21 ;  /* 0x0000000114177824 */ /* 0x001fe200078e0215 */
[----:B------:R-:W-:Y:S01]  /*0f90*/  BSSY.RECONVERGENT B0, `(.L_x_9) ;  /* 0x0000011000007945 */ /* 0x000fe20003800200 */
[----:B-1----:R-:W-:Y:S01]  /*0fa0*/  FFMA R2, -R8, R31, 1 ;  /* 0x3f80000008027423 */ /* 0x002fe2000000011f */
[----:B--2---:R-:W-:-:S04]  /*0fb0*/  FADD R29, R29, R26 ;  /* 0x0000001a1d1d7221 */ /* 0x004fc80000000000 */
[----:B---3--:R-:W-:-:S04]  /*0fc0*/  FADD R29, R29, R22 ;  /* 0x000000161d1d7221 */ /* 0x008fc80000000000 */
[----:B-----5:R-:W-:-:S04]  /*0fd0*/  FADD R29, R29, R18 ;  /* 0x000000121d1d7221 */ /* 0x020fc80000000000 */
[----:B----4-:R-:W-:-:S04]  /*0fe0*/  FFMA R29, R0, -4, R29 ;  /* 0xc0800000001d7823 */ /* 0x010fc8000000001d */
        /* <DEDUP_REMOVED lines=11> */
.L_x_10:
[----:B------:R-:W-:Y:S05]  /*10a0*/  BSYNC.RECONVERGENT B0 ;  /* 0x0000000000007941 */ /* 0x000fea0003800200 */
.L_x_9:
[----:B------:R-:W-:Y:S02]  /*10b0*/  ISETP.GE.AND P0, PT, R22, R11, PT ;  /* 0x0000000b1600720c */ /* 0x000fe40003f06270 */
[C---:B------:R-:W-:Y:S02]  /*10c0*/  LEA R18, P1, R6.reuse, UR14, 0x2 ;  /* 0x0000000e06127c11 */ /* 0x040fe4000f8210ff */
[----:B------:R-:W-:Y:S02]  /*10d0*/  SEL R20, R9, RZ, P0 ;  /* 0x000000ff09147207 */ /* 0x000fe40000000000 */
[----:B------:R-:W-:Y:S02]  /*10e0*/  LEA.HI.X R19, R6, UR15, R5, 0x2, P1 ;  /* 0x0000000f06137c11 */ /* 0x000fe400088f1405 */
[C---:B------:R-:W-:Y:S02]  /*10f0*/  IADD3 R12, P0, PT, R20.reuse, R4, RZ ;  /* 0x00000004140c7210 */ /* 0x040fe40007f1e0ff */
[----:B------:R-:W-:Y:S01]  /*1100*/  IADD3 R25, PT, PT, R23, R20, RZ ;  /* 0x0000001417197210 */ /* 0x000fe20007ffe0ff */
[----:B------:R0:W-:Y:S01]  /*1110*/  STG.E desc[UR6][R18.64+0x4], R21 ;  /* 0x0000041512007986 */ /* 0x0001e2000c101906 */
[----:B------:R-:W-:-:S02]  /*1120*/  LEA.HI.X.SX32 R23, R20, R3, 0x1, P0 ;  /* 0x0000000314177211 */ /* 0x000fc400000f0eff */
[C---:B------:R-:W-:Y:S01]  /*1130*/  IADD3 R5, P1, PT, R12.reuse, UR5, RZ ;  /* 0x000000050c057c10 */ /* 0x040fe2000ff3e0ff */
[----:B------:R-:W-:Y:S01]  /*1140*/  IMAD.WIDE R24, R25, 0x4, R14 ;  /* 0x0000000419187825 */ /* 0x000fe200078e020e */
[C---:B------:R-:W-:Y:S02]  /*1150*/  LEA R2, P0, R12.reuse, UR12, 0x2 ;  /* 0x0000000c0c027c11 */ /* 0x040fe4000f8010ff */
[----:B------:R-:W-:Y:S02]  /*1160*/  IADD3.X R6, PT, PT, R23, UR4, RZ, P1, !PT ;  /* 0x0000000417067c10 */ /* 0x000fe40008ffe4ff */
[----:B------:R-:W-:Y:S01]  /*1170*/  LEA R4, P1, R5, UR12, 0x2 ;  /* 0x0000000c05047c11 */ /* 0x000fe2000f8210ff */
[----:B------:R-:W2:Y:S01]  /*1180*/  LDG.E R24, desc[UR6][R24.64] ;  /* 0x0000000618187981 */ /* 0x000ea2000c1e1900 */
[C---:B------:R-:W-:Y:S02]  /*1190*/  IADD3 R0, P2, PT, R12.reuse, -UR5, RZ ;  /* 0x800000050c007c10 */ /* 0x040fe4000ff5e0ff */
[----:B------:R-:W-:-:S02]  /*11a0*/  LEA.HI.X R3, R12, UR13, R23, 0x2, P0 ;  /* 0x0000000d0c037c11 */ /* 0x000fc400080f1417 */
[----:B------:R-:W-:Y:S02]  /*11b0*/  LEA.HI.X R5, R5, UR13, R6, 0x2, P1 ;  /* 0x0000000d05057c11 */ /* 0x000fe400088f1406 */
[----:B------:R-:W-:Y:S01]  /*11c0*/  IADD3.X R23, PT, PT, R23, ~UR4, RZ, P2, !PT ;  /* 0x8000000417177c10 */ /* 0x000fe200097fe4ff */
[----:B0-----:R-:W2:Y:S01]  /*11d0*/  LDG.E R21, desc[UR6][R2.64+0x8] ;  /* 0x0000080602157981 */ /* 0x001ea2000c1e1900 */
[----:B------:R-:W-:-:S03]  /*11e0*/  LEA R26, P0, R0, UR12, 0x2 ;  /* 0x0000000c001a7c11 */ /* 0x000fc6000f8010ff */
[----:B------:R-:W3:Y:S01]  /*11f0*/  LDG.E R4, desc[UR6][R4.64+0x4] ;  /* 0x0000040604047981 */ /* 0x000ee2000c1e1900 */
[----:B------:R-:W-:-:S03]  /*1200*/  LEA.HI.X R27, R0, UR13, R23, 0x2, P0 ;  /* 0x0000000d001b7c11 */ /* 0x000fc600080f1417 */
[----:B------:R-:W4:Y:S04]  /*1210*/  LDG.E R6, desc[UR6][R2.64+0x4] ;  /* 0x0000040602067981 */ /* 0x000f28000c1e1900 */
[----:B------:R-:W5:Y:S01]  /*1220*/  LDG.E R26, desc[UR6][R26.64+0x4] ;  /* 0x000004061a1a7981 */ /* 0x000f62000c1e1900 */
[----:B------:R-:W0:Y:S02]  /*1230*/  MUFU.RCP R23, R8 ;  /* 0x0000000800177308 */ /* 0x000e240000001000 */
[----:B0-----:R-:W-:-:S04]  /*1240*/  FFMA R0, -R8, R23, 1 ;  /* 0x3f80000008007423 */ /* 0x001fc80000000117 */
[----:B------:R-:W-:Y:S01]  /*1250*/  FFMA R0, R23, R0, R23 ;  /* 0x0000000017007223 */ /* 0x000fe20000000017 */
[----:B------:R-:W-:Y:S01]  /*1260*/  BSSY.RECONVERGENT B0, `(.L_x_11) ;  /* 0x0000010000007945 */ /* 0x000fe20003800200 */
[----:B------:R-:W-:Y:S01]  /*1270*/  IADD3 R22, PT, PT, R20, 0x1, R22 ;  /* 0x0000000114167810 */ /* 0x000fe20007ffe016 */
[----:B--2---:R-:W-:-:S04]  /*1280*/  FADD R21, R21, R24 ;  /* 0x0000001815157221 */ /* 0x004fc80000000000 */
[----:B---3--:R-:W-:-:S04]  /*1290*/  FADD R21, R21, R4 ;  /* 0x0000000415157221 */ /* 0x008fc80000000000 */
[----:B-----5:R-:W-:-:S04]  /*12a0*/  FADD R21, R21, R26 ;  /* 0x0000001a15157221 */ /* 0x020fc80000000000 */
[----:B----4-:R-:W-:-:S04]  /*12b0*/  FFMA R23, R6, -4, R21 ;  /* 0xc080000006177823 */ /* 0x010fc80000000015 */
[----:B------:R-:W0:Y:S01]  /*12c0*/  FCHK P0, R23, R8 ;  /* 0x0000000817007302 */ /* 0x000e220000000000 */
[----:B------:R-:W-:Y:S01]  /*12d0*/  FFMA R21, R0, R23, RZ ;  /* 0x0000001700157223 */ /* 0x000fe200000000ff */
[----:B------:R-:W-:-:S03]  /*12e0*/  IADD3 R4, P1, PT, R18, 0x4, RZ ;  /* 0x0000000412047810 */ /* 0x000fc60007f3e0ff */
[----:B------:R-:W-:Y:S02]  /*12f0*/  FFMA R2, -R8, R21, R23 ;  /* 0x0000001508027223 */ /* 0x000fe40000000117 */
[----:B------:R-:W-:Y:S02]  /*1300*/  IMAD.X R5, RZ, RZ, R19, P1 ;  /* 0x000000ffff057224 */ /* 0x000fe400008e0613 */
[----:B------:R-:W-:Y:S01]  /*1310*/  FFMA R0, R0, R2, R21 ;  /* 0x0000000200007223 */ /* 0x000fe20000000015 */
[----:B0-----:R-:W-:Y:S06]  /*1320*/  @!P0 BRA `(.L_x_12) ;  /* 0x00000000000c8947 */ /* 0x001fec0003800000 */
[----:B------:R-:W-:Y:S01]  /*1330*/  IMAD.MOV.U32 R0, RZ, RZ, R23 ;  /* 0x000000ffff007224 */ /* 0x000fe200078e0017 */
[----:B------:R-:W-:-:S07]  /*1340*/  MOV R12, 0x1360 ;  /* 0x00001360000c7802 */ /* 0x000fce0000000f00 */
[----:B------:R-:W-:Y:S05]  /*1350*/  CALL.REL.NOINC `($__internal_0_$__cuda_sm3x_div_rn_noftz_f32_slowpath) ;  /* 0x0000000000287944 */ /* 0x000fea0003c00000 */
.L_x_12:
[----:B------:R-:W-:Y:S05]  /*1360*/  BSYNC.RECONVERGENT B0 ;  /* 0x0000000000007941 */ /* 0x000fea0003800200 */
.L_x_11:
[----:B------:R-:W-:Y:S01]  /*1370*/  IMAD.WIDE R4, R20, 0x4, R4 ;  /* 0x0000000414047825 */ /* 0x000fe200078e0204 */
[----:B------:R-:W-:Y:S02]  /*1380*/  IADD3 R10, PT, PT, R10, 0x4, RZ ;  /* 0x000000040a0a7810 */ /* 0x000fe40007ffe0ff */
[----:B------:R-:W-:Y:S02]  /*1390*/  ISETP.GE.AND P0, PT, R22, R11, PT ;  /* 0x0000000b1600720c */ /* 0x000fe40003f06270 */
[----:B------:R1:W-:Y:S01]  /*13a0*/  STG.E desc[UR6][R4.64+0x4], R0 ;  /* 0x0000040004007986 */ /* 0x0003e2000c101906 */
[----:B------:R-:W-:Y:S02]  /*13b0*/  ISETP.GE.AND P1, PT, R10, R13, PT ;  /* 0x0000000d0a00720c */ /* 0x000fe40003f26270 */
[----:B------:R-:W-:-:S05]  /*13c0*/  SEL R3, R9, RZ, P0 ;  /* 0x000000ff09037207 */ /* 0x000fca0000000000 */
[----:B------:R-:W-:-:S06]  /*13d0*/  IMAD.IADD R22, R22, 0x1, R3 ;  /* 0x0000000116167824 */ /* 0x000fcc00078e0203 */
[----:B-1----:R-:W-:Y:S05]  /*13e0*/  @!P1 BRA `(.L_x_13) ;  /* 0xfffffff400649947 */ /* 0x002fea000383ffff */
[----:B------:R-:W-:Y:S05]  /*13f0*/  EXIT ;  /* 0x000000000000794d */ /* 0x000fea0003800000 */
        .weak           $__internal_0_$__cuda_sm3x_div_rn_noftz_f32_slowpath
        .type           $__internal_0_$__cuda_sm3x_div_rn_noftz_f32_slowpath,@function
        .size           $__internal_0_$__cuda_sm3x_div_rn_noftz_f32_slowpath,(.L_x_26 - $__internal_0_$__cuda_sm3x_div_rn_noftz_f32_slowpath)
$__internal_0_$__cuda_sm3x_div_rn_noftz_f32_slowpath:
[----:B------:R-:W-:Y:S01]  /*1400*/  SHF.R.U32.HI R2, RZ, 0x17, R8 ;  /* 0x00000017ff027819 */ /* 0x000fe20000011608 */
[----:B------:R-:W-:Y:S01]  /*1410*/  BSSY.RECONVERGENT B2, `(.L_x_14) ;  /* 0x0000063000027945 */ /* 0x000fe20003800200 */
[----:B------:R-:W-:Y:S01]  /*1420*/  SHF.R.U32.HI R21, RZ, 0x17, R0 ;  /* 0x00000017ff157819 */ /* 0x000fe20000011600 */
[----:B------:R-:W-:Y:S01]  /*1430*/  IMAD.MOV.U32 R25, RZ, RZ, R8 ;  /* 0x000000ffff197224 */ /* 0x000fe200078e0008 */
[----:B------:R-:W-:Y:S02]  /*1440*/  LOP3.LUT R2, R2, 0xff, RZ, 0xc0, !PT ;  /* 0x000000ff02027812 */ /* 0x000fe400078ec0ff */
[----:B------:R-:W-:-:S03]  /*1450*/  LOP3.LUT R21, R21, 0xff, RZ, 0xc0, !PT ;  /* 0x000000ff15157812 */ /* 0x000fc600078ec0ff */
[----:B------:R-:W-:Y:S01]  /*1460*/  VIADD R19, R2, 0xffffffff ;  /* 0xffffffff02137836 */ /* 0x000fe20000000000 */
[----:B------:R-:W-:-:S04]  /*1470*/  IADD3 R24, PT, PT, R21, -0x1, RZ ;  /* 0xffffffff15187810 */ /* 0x000fc80007ffe0ff */
[----:B------:R-:W-:-:S04]  /*1480*/  ISETP.GT.U32.AND P0, PT, R19, 0xfd, PT ;  /* 0x000000fd1300780c */ /* 0x000fc80003f04070 */
[----:B------:R-:W-:-:S13]  /*1490*/  ISETP.GT.U32.OR P0, PT, R24, 0xfd, P0 ;  /* 0x000000fd1800780c */ /* 0x000fda0000704470 */
[----:B------:R-:W-:Y:S01]  /*14a0*/  @!P0 IMAD.MOV.U32 R18, RZ, RZ, RZ ;  /* 0x000000ffff128224 */ /* 0x000fe200078e00ff */
[----:B------:R-:W-:Y:S06]  /*14b0*/  @!P0 BRA `(.L_x_15) ;  /* 0x00000000005c8947 */ /* 0x000fec0003800000 */
[----:B------:R-:W-:Y:S02]  /*14c0*/  FSETP.GTU.FTZ.AND P0, PT, |R0|, +INF , PT ;  /* 0x7f8000000000780b */ /* 0x000fe40003f1c200 */
[----:B------:R-:W-:-:S04]  /*14d0*/  FSETP.GTU.FTZ.AND P1, PT, |R8|, +INF , PT ;  /* 0x7f8000000800780b */ /* 0x000fc80003f3c200 */
[----:B------:R-:W-:-:S13]  /*14e0*/  PLOP3.LUT P0, PT, P0, P1, PT, 0xf8, 0x8f ;  /* 0x00000000008f781c */ /* 0x000fda0000703f70 */
[----:B------:R-:W-:Y:S05]  /*14f0*/  @P0 BRA `(.L_x_16) ;  /* 0x00000004004c0947 */ /* 0x000fea0003800000 */
[----:B------:R-:W-:-:S13]  /*1500*/  LOP3.LUT P0, RZ, R25, 0x7fffffff, R0, 0xc8, !PT ;  /* 0x7fffffff19ff7812 */ /* 0x000fda000780c800 */
[----:B------:R-:W-:Y:S05]  /*1510*/  @!P0 BRA `(.L_x_17) ;  /* 0x00000004003c8947 */ /* 0x000fea0003800000 */
[----:B------:R-:W-:Y:S02]  /*1520*/  FSETP.NEU.FTZ.AND P2, PT, |R0|, +INF , PT ;  /* 0x7f8000000000780b */ /* 0x000fe40003f5d200 */
[----:B------:R-:W-:Y:S02]  /*1530*/  FSETP.NEU.FTZ.AND P1, PT, |R8|, +INF , PT ;  /* 0x7f8000000800780b */ /* 0x000fe40003f3d200 */
[----:B------:R-:W-:-:S11]  /*1540*/  FSETP.NEU.FTZ.AND P0, PT, |R0|, +INF , PT ;  /* 0x7f8000000000780b */ /* 0x000fd60003f1d200 */
[----:B------:R-:W-:Y:S05]  /*1550*/  @!P1 BRA !P2, `(.L_x_17) ;  /* 0x00000004002c9947 */ /* 0x000fea0005000000 */
[----:B------:R-:W-:-:S04]  /*1560*/  LOP3.LUT P2, RZ, R0, 0x7fffffff, RZ, 0xc0, !PT ;  /* 0x7fffffff00ff7812 */ /* 0x000fc8000784c0ff */
[----:B------:R-:W-:-:S13]  /*1570*/  PLOP3.LUT P1, PT, P1, P2, PT, 0x2f, 0xf2 ;  /* 0x0000000000f2781c */ /* 0x000fda0000f24577 */
[----:B------:R-:W-:Y:S05]  /*1580*/  @P1 BRA `(.L_x_18) ;  /* 0x0000000400181947 */ /* 0x000fea0003800000 */
[----:B------:R-:W-:-:S04]  /*1590*/  LOP3.LUT P1, RZ, R25, 0x7fffffff, RZ, 0xc0, !PT ;  /* 0x7fffffff19ff7812 */ /* 0x000fc8000782c0ff */
[----:B------:R-:W-:-:S13]  /*15a0*/  PLOP3.LUT P0, PT, P0, P1, PT, 0x2f, 0xf2 ;  /* 0x0000000000f2781c */ /* 0x000fda0000702577 */
[----:B------:R-:W-:Y:S05]  /*15b0*/  @P0 BRA `(.L_x_19) ;  /* 0x0000000400000947 */ /* 0x000fea0003800000 */
[----:B------:R-:W-:Y:S02]  /*15c0*/  ISETP.GE.AND P0, PT, R24, RZ, PT ;  /* 0x000000ff1800720c */ /* 0x000fe40003f06270 */
[----:B------:R-:W-:-:S11]  /*15d0*/  ISETP.GE.AND P1, PT, R19, RZ, PT ;  /* 0x000000ff1300720c */ /* 0x000fd60003f26270 */
[----:B------:R-:W-:Y:S01]  /*15e0*/  @P0 MOV R18, RZ ;  /* 0x000000ff00120202 */ /* 0x000fe20000000f00 */
[----:B------:R-:W-:Y:S02]  /*15f0*/  @!P0 IMAD.MOV.U32 R18, RZ, RZ, -0x40 ;  /* 0xffffffc0ff128424 */ /* 0x000fe400078e00ff */
[----:B------:R-:W-:Y:S01]  /*1600*/  @!P0 FFMA R0, R0, 1.84467440737095516160e+19, RZ ;  /* 0x5f80000000008823 */ /* 0x000fe200000000ff */
[----:B------:R-:W-:Y:S01]  /*1610*/  @!P1 FFMA R25, R8, 1.84467440737095516160e+19, RZ ;  /* 0x5f80000008199823 */ /* 0x000fe200000000ff */
[----:B------:R-:W-:-:S07]  /*1620*/  @!P1 VIADD R18, R18, 0x40 ;  /* 0x0000004012129836 */ /* 0x000fce0000000000 */
.L_x_15:
[----:B------:R-:W-:Y:S01]  /*1630*/  LEA R24, R2, 0xc0800000, 0x17 ;  /* 0xc080000002187811 */ /* 0x000fe200078eb8ff */
[----:B------:R-:W-:Y:S01]  /*1640*/  VIADD R21, R21, 0xffffff81 ;  /* 0xffffff8115157836 */ /* 0x000fe20000000000 */
[----:B------:R-:W-:Y:S02]  /*1650*/  BSSY.RECONVERGENT B3, `(.L_x_20) ;  /* 0x0000035000037945 */ /* 0x000fe40003800200 */
[----:B------:R-:W-:Y:S01]  /*1660*/  IADD3 R27, PT, PT, -R24, R25, RZ ;  /* 0x00000019181b7210 */ /* 0x000fe20007ffe1ff */
[C---:B------:R-:W-:Y:S01]  /*1670*/  IMAD R0, R21.reuse, -0x800000, R0 ;  /* 0xff80000015007824 */ /* 0x040fe200078e0200 */
[----:B------:R-:W-:Y:S02]  /*1680*/  IADD3 R21, PT, PT, R21, 0x7f, -R2 ;  /* 0x0000007f15157810 */ /* 0x000fe40007ffe802 */
[----:B------:R-:W0:Y:S01]  /*1690*/  MUFU.RCP R24, R27 ;  /* 0x0000001b00187308 */ /* 0x000e220000001000 */
[----:B------:R-:W-:Y:S02]  /*16a0*/  FADD.FTZ R19, -R27, -RZ ;  /* 0x800000ff1b137221 */ /* 0x000fe40000010100 */
[----:B------:R-:W-:-:S02]  /*16b0*/  IMAD.IADD R21, R21, 0x1, R18 ;  /* 0x0000000115157824 */ /* 0x000fc400078e0212 */
[----:B0-----:R-:W-:-:S04]  /*16c0*/  FFMA R25, R24, R19, 1 ;  /* 0x3f80000018197423 */ /* 0x001fc80000000013 */
[----:B------:R-:W-:-:S04]  /*16d0*/  FFMA R25, R24, R25, R24 ;  /* 0x0000001918197223 */ /* 0x000fc80000000018 */
[----:B------:R-:W-:-:S04]  /*16e0*/  FFMA R24, R0, R25, RZ ;  /* 0x0000001900187223 */ /* 0x000fc800000000ff */
[----:B------:R-:W-:-:S04]  /*16f0*/  FFMA R26, R19, R24, R0 ;  /* 0x00000018131a7223 */ /* 0x000fc80000000000 */
[----:B------:R-:W-:-:S04]  /*1700*/  FFMA R26, R25, R26, R24 ;  /* 0x0000001a191a7223 */ /* 0x000fc80000000018 */
[----:B------:R-:W-:-:S04]  /*1710*/  FFMA R19, R19, R26, R0 ;  /* 0x0000001a13137223 */ /* 0x000fc80000000000 */
[----:B------:R-:W-:-:S05]  /*1720*/  FFMA R0, R25, R19, R26 ;  /* 0x0000001319007223 */ /* 0x000fca000000001a */
[----:B------:R-:W-:-:S04]  /*1730*/  SHF.R.U32.HI R2, RZ, 0x17, R0 ;  /* 0x00000017ff027819 */ /* 0x000fc80000011600 */
[----:B------:R-:W-:-:S04]  /*1740*/  LOP3.LUT R2, R2, 0xff, RZ, 0xc0, !PT ;  /* 0x000000ff02027812 */ /* 0x000fc800078ec0ff */
[----:B------:R-:W-:-:S05]  /*1750*/  IADD3 R2, PT, PT, R2, R21, RZ ;  /* 0x0000001502027210 */ /* 0x000fca0007ffe0ff */
[----:B------:R-:W-:-:S05]  /*1760*/  VIADD R18, R2, 0xffffffff ;  /* 0xffffffff02127836 */ /* 0x000fca0000000000 */
[----:B------:R-:W-:-:S13]  /*1770*/  ISETP.GE.U32.AND P0, PT, R18, 0xfe, PT ;  /* 0x000000fe1200780c */ /* 0x000fda0003f06070 */
[----:B------:R-:W-:Y:S05]  /*1780*/  @!P0 BRA `(.L_x_21) ;  /* 0x0000000000808947 */ /* 0x000fea0003800000 */
[----:B------:R-:W-:-:S13]  /*1790*/  ISETP.GT.AND P0, PT, R2, 0xfe, PT ;  /* 0x000000fe0200780c */ /* 0x000fda0003f04270 */
[----:B------:R-:W-:Y:S05]  /*17a0*/  @P0 BRA `(.L_x_22) ;  /* 0x00000000006c0947 */ /* 0x000fea0003800000 */
[----:B------:R-:W-:-:S13]  /*17b0*/  ISETP.GE.AND P0, PT, R2, 0x1, PT ;  /* 0x000000010200780c */ /* 0x000fda0003f06270 */
[----:B------:R-:W-:Y:S05]  /*17c0*/  @P0 BRA `(.L_x_23) ;  /* 0x0000000000740947 */ /* 0x000fea0003800000 */
[----:B------:R-:W-:Y:S02]  /*17d0*/  ISETP.GE.AND P0, PT, R2, -0x18, PT ;  /* 0xffffffe80200780c */ /* 0x000fe40003f06270 */
[----:B------:R-:W-:-:S11]  /*17e0*/  LOP3.LUT R0, R0, 0x80000000, RZ, 0xc0, !PT ;  /* 0x8000000000007812 */ /* 0x000fd600078ec0ff */
[----:B------:R-:W-:Y:S05]  /*17f0*/  @!P0 BRA `(.L_x_23) ;  /* 0x0000000000688947 */ /* 0x000fea0003800000 */
[CCC-:B------:R-:W-:Y:S01]  /*1800*/  FFMA.RZ R18, R25.reuse, R19.reuse, R26.reuse ;  /* 0x0000001319127223 */ /* 0x1c0fe2000000c01a */
[CCC-:B------:R-:W-:Y:S01]  /*1810*/  FFMA.RP R21, R25.reuse, R19.reuse, R26.reuse ;  /* 0x0000001319157223 */ /* 0x1c0fe2000000801a */
[----:B------:R-:W-:Y:S01]  /*1820*/  FFMA.RM R26, R25, R19, R26 ;  /* 0x00000013191a7223 */ /* 0x000fe2000000401a */
[C---:B------:R-:W-:Y:S01]  /*1830*/  VIADD R19, R2.reuse, 0x20 ;  /* 0x0000002002137836 */ /* 0x040fe20000000000 */
[----:B------:R-:W-:Y:S02]  /*1840*/  ISETP.NE.AND P2, PT, R2, RZ, PT ;  /* 0x000000ff0200720c */ /* 0x000fe40003f45270 */
[----:B------:R-:W-:Y:S02]  /*1850*/  LOP3.LUT R18, R18, 0x7fffff, RZ, 0xc0, !PT ;  /* 0x007fffff12127812 */ /* 0x000fe400078ec0ff */
[----:B------:R-:W-:Y:S02]  /*1860*/  ISETP.NE.AND P1, PT, R2, RZ, PT ;  /* 0x000000ff0200720c */ /* 0x000fe40003f25270 */
[----:B------:R-:W-:-:S02]  /*1870*/  LOP3.LUT R18, R18, 0x800000, RZ, 0xfc, !PT ;  /* 0x0080000012127812 */ /* 0x000fc400078efcff */
[----:B------:R-:W-:Y:S02]  /*1880*/  IADD3 R2, PT, PT, -R2, RZ, RZ ;  /* 0x000000ff02027210 */ /* 0x000fe40007ffe1ff */
[----:B------:R-:W-:Y:S02]  /*1890*/  SHF.L.U32 R19, R18, R19, RZ ;  /* 0x0000001312137219 */ /* 0x000fe400000006ff */
[----:B------:R-:W-:Y:S02]  /*18a0*/  FSETP.NEU.FTZ.AND P0, PT, R21, R26, PT ;  /* 0x0000001a1500720b */ /* 0x000fe40003f1d000 */
[----:B------:R-:W-:Y:S02]  /*18b0*/  SEL R21, R2, RZ, P2 ;  /* 0x000000ff02157207 */ /* 0x000fe40001000000 */
[----:B------:R-:W-:Y:S02]  /*18c0*/  ISETP.NE.AND P1, PT, R19, RZ, P1 ;  /* 0x000000ff1300720c */ /* 0x000fe40000f25270 */
[----:B------:R-:W-:-:S02]  /*18d0*/  SHF.R.U32.HI R19, RZ, R21, R18 ;  /* 0x00000015ff137219 */ /* 0x000fc40000011612 */
[----:B------:R-:W-:Y:S02]  /*18e0*/  PLOP3.LUT P0, PT, P0, P1, PT, 0xf8, 0x8f ;  /* 0x00000000008f781c */ /* 0x000fe40000703f70 */
[----:B------:R-:W-:Y:S02]  /*18f0*/  SHF.R.U32.HI R18, RZ, 0x1, R19 ;  /* 0x00000001ff127819 */ /* 0x000fe40000011613 */
[----:B------:R-:W-:-:S04]  /*1900*/  SEL R21, RZ, 0x1, !P0 ;  /* 0x00000001ff157807 */ /* 0x000fc80004000000 */
[----:B------:R-:W-:-:S04]  /*1910*/  LOP3.LUT R2, R21, 0x1, R18, 0xf8, !PT ;  /* 0x0000000115027812 */ /* 0x000fc800078ef812 */
[----:B------:R-:W-:-:S05]  /*1920*/  LOP3.LUT R19, R2, R19, RZ, 0xc0, !PT ;  /* 0x0000001302137212 */ /* 0x000fca00078ec0ff */
[----:B------:R-:W-:-:S05]  /*1930*/  IMAD.IADD R19, R18, 0x1, R19 ;  /* 0x0000000112137824 */ /* 0x000fca00078e0213 */
[----:B------:R-:W-:Y:S01]  /*1940*/  LOP3.LUT R0, R19, R0, RZ, 0xfc, !PT ;  /* 0x0000000013007212 */ /* 0x000fe200078efcff */
[----:B------:R-:W-:Y:S06]  /*1950*/  BRA `(.L_x_23) ;  /* 0x0000000000107947 */ /* 0x000fec0003800000 */
.L_x_22:
[----:B------:R-:W-:-:S04]  /*1960*/  LOP3.LUT R0, R0, 0x80000000, RZ, 0xc0, !PT ;  /* 0x8000000000007812 */ /* 0x000fc800078ec0ff */
[----:B------:R-:W-:Y:S01]  /*1970*/  LOP3.LUT R0, R0, 0x7f800000, RZ, 0xfc, !PT ;  /* 0x7f80000000007812 */ /* 0x000fe200078efcff */
[----:B------:R-:W-:Y:S06]  /*1980*/  BRA `(.L_x_23) ;  /* 0x0000000000047947 */ /* 0x000fec0003800000 */
.L_x_21:
[----:B------:R-:W-:-:S07]  /*1990*/  IMAD R0, R21, 0x800000, R0 ;  /* 0x0080000015007824 */ /* 0x000fce00078e0200 */
.L_x_23:
[----:B------:R-:W-:Y:S05]  /*19a0*/  BSYNC.RECONVERGENT B3 ;  /* 0x0000000000037941 */ /* 0x000fea0003800200 */
.L_x_20:
[----:B------:R-:W-:Y:S05]  /*19b0*/  BRA `(.L_x_24) ;  /* 0x0000000000207947 */ /* 0x000fea0003800000 */
.L_x_19:
[----:B------:R-:W-:-:S04]  /*19c0*/  LOP3.LUT R0, R25, 0x80000000, R0, 0x48, !PT ;  /* 0x8000000019007812 */ /* 0x000fc800078e4800 */
[----:B------:R-:W-:Y:S01]  /*19d0*/  LOP3.LUT R0, R0, 0x7f800000, RZ, 0xfc, !PT ;  /* 0x7f80000000007812 */ /* 0x000fe200078efcff */
[----:B------:R-:W-:Y:S06]  /*19e0*/  BRA `(.L_x_24) ;  /* 0x0000000000147947 */ /* 0x000fec0003800000 */
.L_x_18:
[----:B------:R-:W-:Y:S01]  /*19f0*/  LOP3.LUT R0, R25, 0x80000000, R0, 0x48, !PT ;  /* 0x8000000019007812 */ /* 0x000fe200078e4800 */
[----:B------:R-:W-:Y:S06]  /*1a00*/  BRA `(.L_x_24) ;  /* 0x00000000000c7947 */ /* 0x000fec0003800000 */
.L_x_17:
[----:B------:R-:W0:Y:S01]  /*1a10*/  MUFU.RSQ R0, -QNAN ;  /* 0xffc0000000007908 */ /* 0x000e220000001400 */
[----:B------:R-:W-:Y:S05]  /*1a20*/  BRA `(.L_x_24) ;  /* 0x0000000000047947 */ /* 0x000fea0003800000 */
.L_x_16:
[----:B------:R-:W-:-:S07]  /*1a30*/  FADD.FTZ R0, R0, R8 ;  /* 0x0000000800007221 */ /* 0x000fce0000010000 */
.L_x_24:
[----:B------:R-:W-:Y:S05]  /*1a40*/  BSYNC.RECONVERGENT B2 ;  /* 0x0000000000027941 */ /* 0x000fea0003800200 */
.L_x_14:
[----:B------:R-:W-:Y:S01]  /*1a50*/  MOV R18, R12 ;  /* 0x0000000c00127202 */ /* 0x000fe20000000f00 */
[----:B------:R-:W-:-:S04]  /*1a60*/  IMAD.MOV.U32 R19, RZ, RZ, 0x0 ;  /* 0x00000000ff137424 */ /* 0x000fc800078e00ff */
[----:B0-----:R-:W-:Y:S05]  /*1a70*/  RET.REL.NODEC R18 `(_Z3add10GridStrideILi2EEfPfS1_) ;  /* 0xffffffe412607950 */ /* 0x001fea0003c3ffff */
.L_x_25:
[----:B------:R-:W-:-:S00]  /*1a80*/  BRA `(.L_x_25) ;  /* 0xfffffffc00fc7947 */ /* 0x000fc0000383ffff */
[----:B------:R-:W-:-:S00]  /*1a90*/  NOP ;  /* 0x0000000000007918 */ /* 0x000fc00000000000 */
        /* <DEDUP_REMOVED lines=14> */
.L_x_26:


//--------------------- .nv.shared.reserved.0     --------------------------
	.section	.nv.shared.reserved.0,"aw",@nobits
	.weak		__nv_reservedSMEM_offset_0_alias
	.size		__nv_reservedSMEM_offset_0_alias, 0, 64
	.other		__nv_reservedSMEM_offset_0_alias,@"STO_CUDA_RESERVED_SHARED STV_DEFAULT"
__nv_reservedSMEM_offset_0_alias:
	.zero		0
	.zero		64


//--------------------- .nv.constant0._Z3add10GridStrideILi2EEfPfS1_ --------------------------
	.section	.nv.constant0._Z3add10GridStrideILi2EEfPfS1_,"a",@progbits
	.sectionflags	@""
	.align	4
.nv.constant0._Z3add10GridStrideILi2EEfPfS1_:
	.zero		944


//--------------------- SYMBOLS --------------------------

	.type		.nv.reservedSmem.offset0,@object
	.size		.nv.reservedSmem.offset0,0x4
